	.target	sm_90a

	.elftype	@"ET_EXEC"


//--------------------- .note.nv.tkinfo           --------------------------
	.section	.note.nv.tkinfo,"",@"SHT_NOTE"
	.sectionflags	@"SHF_NOTE_NV_TKINFO"
	.tkinfo
        /*0018*/ 	.word	0x00000002
        /*0030*/ 	.string	""
        /*0030*/ 	.string	"ptxas"
        /*0030*/ 	.string	"Cuda compilation tools, release 13.0, V13.0.88"
        /*0030*/ 	.string	"Build cuda_13.0.r13.0/compiler.36424714_0"
        /*0030*/ 	.string	"-arch sm_90a -m 64 "



//--------------------- .note.nv.cuinfo           --------------------------
	.section	.note.nv.cuinfo,"",@"SHT_NOTE"
	.sectionflags	@"SHF_NOTE_NV_CUINFO"
        /*0018*/ 	.short	0x0002
        /*001a*/ 	.short	0x005a
        /*001c*/ 	.short	0x0082
	.zero		2


//--------------------- .nv.info                  --------------------------
	.section	.nv.info,"",@"SHT_CUDA_INFO"
	.align	4


	//----- nvinfo : EIATTR_REGCOUNT
	.align		4
        /*0000*/ 	.byte	0x04, 0x2f
        /*0002*/ 	.short	(.L_15 - .L_14)
	.align		4
.L_14:
        /*0004*/ 	.word	index@(_ZN7cutlass13device_kernelINS_4gemm6kernel13GemmUniversalIN4cute5tupleIJiiiiEEENS1_10collective13CollectiveMmaINS1_34MainloopSm90TmaGmmaWarpSpecializedILi5ENS5_IJNS4_1CILi1EEESB_SB_EEENS1_32KernelTmaWarpSpecializedPingpongEEENS5_IJNSA_ILi64EEENSA_ILi128EEESG_EEENS_10bfloat16_tENS5_IJlSB_lEEESI_SJ_NS4_8TiledMMAINS4_8MMA_AtomIJNS4_4SM904GMMA28MMA_64x128x16_F32BF16BF16_SSILNSN_5MajorE0ELSP_0ELNSN_7ScaleInE1ELSQ_1EEEEEENS4_6LayoutISC_NS5_IJNSA_ILi0EEESU_SU_EEEEENS5_IJNS4_10UnderscoreESX_SX_EEEEENS4_13SM90_TMA_LOADENS4_14ComposedLayoutINS4_7SwizzleILi3ELi4ELi3EEENS4_18smem_ptr_flag_bitsILi16EEENST_INS5_IJNSA_ILi8EEESF_EEENS5_IJSF_SB_EEEEEEEvNS4_8identityES10_S1A_vS1B_EENS_8epilogue10collective6detail29Sm90TmaWarpSpecializedAdapterINS1E_15DefaultEpilogueISI_SJ_SJ_NS1D_6thread17LinearCombinationISI_Li1EffLNS1I_9ScaleType4KindE0ELNS_15FloatRoundStyleE2ESI_EENS1_15EpilogueDefaultEEEEEvvEEEEvNT_6ParamsE)
        /*0008*/ 	.word	0x000000a8


	//----- nvinfo : EIATTR_FRAME_SIZE
	.align		4
.L_15:
        /*000c*/ 	.byte	0x04, 0x11
        /*000e*/ 	.short	(.L_17 - .L_16)
	.align		4
.L_16:
        /*0010*/ 	.word	index@(_ZN7cutlass13device_kernelINS_4gemm6kernel13GemmUniversalIN4cute5tupleIJiiiiEEENS1_10collective13CollectiveMmaINS1_34MainloopSm90TmaGmmaWarpSpecializedILi5ENS5_IJNS4_1CILi1EEESB_SB_EEENS1_32KernelTmaWarpSpecializedPingpongEEENS5_IJNSA_ILi64EEENSA_ILi128EEESG_EEENS_10bfloat16_tENS5_IJlSB_lEEESI_SJ_NS4_8TiledMMAINS4_8MMA_AtomIJNS4_4SM904GMMA28MMA_64x128x16_F32BF16BF16_SSILNSN_5MajorE0ELSP_0ELNSN_7ScaleInE1ELSQ_1EEEEEENS4_6LayoutISC_NS5_IJNSA_ILi0EEESU_SU_EEEEENS5_IJNS4_10UnderscoreESX_SX_EEEEENS4_13SM90_TMA_LOADENS4_14ComposedLayoutINS4_7SwizzleILi3ELi4ELi3EEENS4_18smem_ptr_flag_bitsILi16EEENST_INS5_IJNSA_ILi8EEESF_EEENS5_IJSF_SB_EEEEEEEvNS4_8identityES10_S1A_vS1B_EENS_8epilogue10collective6detail29Sm90TmaWarpSpecializedAdapterINS1E_15DefaultEpilogueISI_SJ_SJ_NS1D_6thread17LinearCombinationISI_Li1EffLNS1I_9ScaleType4KindE0ELNS_15FloatRoundStyleE2ESI_EENS1_15EpilogueDefaultEEEEEvvEEEEvNT_6ParamsE)
        /*0014*/ 	.word	0x00000008


	//----- nvinfo : EIATTR_MIN_STACK_SIZE
	.align		4
.L_17:
        /*0018*/ 	.byte	0x04, 0x12
        /*001a*/ 	.short	(.L_19 - .L_18)
	.align		4
.L_18:
        /*001c*/ 	.word	index@(_ZN7cutlass13device_kernelINS_4gemm6kernel13GemmUniversalIN4cute5tupleIJiiiiEEENS1_10collective13CollectiveMmaINS1_34MainloopSm90TmaGmmaWarpSpecializedILi5ENS5_IJNS4_1CILi1EEESB_SB_EEENS1_32KernelTmaWarpSpecializedPingpongEEENS5_IJNSA_ILi64EEENSA_ILi128EEESG_EEENS_10bfloat16_tENS5_IJlSB_lEEESI_SJ_NS4_8TiledMMAINS4_8MMA_AtomIJNS4_4SM904GMMA28MMA_64x128x16_F32BF16BF16_SSILNSN_5MajorE0ELSP_0ELNSN_7ScaleInE1ELSQ_1EEEEEENS4_6LayoutISC_NS5_IJNSA_ILi0EEESU_SU_EEEEENS5_IJNS4_10UnderscoreESX_SX_EEEEENS4_13SM90_TMA_LOADENS4_14ComposedLayoutINS4_7SwizzleILi3ELi4ELi3EEENS4_18smem_ptr_flag_bitsILi16EEENST_INS5_IJNSA_ILi8EEESF_EEENS5_IJSF_SB_EEEEEEEvNS4_8identityES10_S1A_vS1B_EENS_8epilogue10collective6detail29Sm90TmaWarpSpecializedAdapterINS1E_15DefaultEpilogueISI_SJ_SJ_NS1D_6thread17LinearCombinationISI_Li1EffLNS1I_9ScaleType4KindE0ELNS_15FloatRoundStyleE2ESI_EENS1_15EpilogueDefaultEEEEEvvEEEEvNT_6ParamsE)
        /*0020*/ 	.word	0x00000008
.L_19:


//--------------------- .nv.compat                --------------------------
	.section	.nv.compat,"",@"SHT_CUDA_COMPAT_INFO"
	.align	4
        /*0000*/ 	.byte	0x02, 0x09, 0x01, 0x00, 0x02, 0x02, 0x04, 0x00, 0x02, 0x05, 0x05, 0x00, 0x03, 0x07, 0x01, 0x01
        /*0010*/ 	.byte	0x02, 0x03, 0x01, 0x00, 0x02, 0x06, 0x01, 0x00, 0x04, 0x0b, 0x08, 0x00, 0x00, 0x00, 0x00, 0x00
        /*0020*/ 	.byte	0x00, 0x00, 0x00, 0x00


//--------------------- .nv.info._ZN7cutlass13device_kernelINS_4gemm6kernel13GemmUniversalIN4cute5tupleIJiiiiEEENS1_10collective13CollectiveMmaINS1_34MainloopSm90TmaGmmaWarpSpecializedILi5ENS5_IJNS4_1CILi1EEESB_SB_EEENS1_32KernelTmaWarpSpecializedPingpongEEENS5_IJNSA_ILi64EEENSA_ILi128EEESG_EEENS_10bfloat16_tENS5_IJlSB_lEEESI_SJ_NS4_8TiledMMAINS4_8MMA_AtomIJNS4_4SM904GMMA28MMA_64x128x16_F32BF16BF16_SSILNSN_5MajorE0ELSP_0ELNSN_7ScaleInE1ELSQ_1EEEEEENS4_6LayoutISC_NS5_IJNSA_ILi0EEESU_SU_EEEEENS5_IJNS4_10UnderscoreESX_SX_EEEEENS4_13SM90_TMA_LOADENS4_14ComposedLayoutINS4_7SwizzleILi3ELi4ELi3EEENS4_18smem_ptr_flag_bitsILi16EEENST_INS5_IJNSA_ILi8EEESF_EEENS5_IJSF_SB_EEEEEEEvNS4_8identityES10_S1A_vS1B_EENS_8epilogue10collective6detail29Sm90TmaWarpSpecializedAdapterINS1E_15DefaultEpilogueISI_SJ_SJ_NS1D_6thread17LinearCombinationISI_Li1EffLNS1I_9ScaleType4KindE0ELNS_15FloatRoundStyleE2ESI_EENS1_15EpilogueDefaultEEEEEvvEEEEvNT_6ParamsE --------------------------
	.section	.nv.info._ZN7cutlass13device_kernelINS_4gemm6kernel13GemmUniversalIN4cute5tupleIJiiiiEEENS1_10collective13CollectiveMmaINS1_34MainloopSm90TmaGmmaWarpSpecializedILi5ENS5_IJNS4_1CILi1EEESB_SB_EEENS1_32KernelTmaWarpSpecializedPingpongEEENS5_IJNSA_ILi64EEENSA_ILi128EEESG_EEENS_10bfloat16_tENS5_IJlSB_lEEESI_SJ_NS4_8TiledMMAINS4_8MMA_AtomIJNS4_4SM904GMMA28MMA_64x128x16_F32BF16BF16_SSILNSN_5MajorE0ELSP_0ELNSN_7ScaleInE1ELSQ_1EEEEEENS4_6LayoutISC_NS5_IJNSA_ILi0EEESU_SU_EEEEENS5_IJNS4_10UnderscoreESX_SX_EEEEENS4_13SM90_TMA_LOADENS4_14ComposedLayoutINS4_7SwizzleILi3ELi4ELi3EEENS4_18smem_ptr_flag_bitsILi16EEENST_INS5_IJNSA_ILi8EEESF_EEENS5_IJSF_SB_EEEEEEEvNS4_8identityES10_S1A_vS1B_EENS_8epilogue10collective6detail29Sm90TmaWarpSpecializedAdapterINS1E_15DefaultEpilogueISI_SJ_SJ_NS1D_6thread17LinearCombinationISI_Li1EffLNS1I_9ScaleType4KindE0ELNS_15FloatRoundStyleE2ESI_EENS1_15EpilogueDefaultEEEEEvvEEEEvNT_6ParamsE,"",@"SHT_CUDA_INFO"
	.sectionflags	@""
	.align	4


	//----- nvinfo : EIATTR_CUDA_API_VERSION
	.align		4
        /*0000*/ 	.byte	0x04, 0x37
        /*0002*/ 	.short	(.L_21 - .L_20)
.L_20:
        /*0004*/ 	.word	0x00000082


	//----- nvinfo : EIATTR_KPARAM_INFO
	.align		4
.L_21:
        /*0008*/ 	.byte	0x04, 0x17
        /*000a*/ 	.short	(.L_23 - .L_22)
.L_22:
        /*000c*/ 	.word	0x00000000
        /*0010*/ 	.short	0x0000
        /*0012*/ 	.short	0x0070
        /*0014*/ 	.byte	0x00, 0xf0, 0x01, 0x10


	//----- nvinfo : EIATTR_SPARSE_MMA_MASK
	.align		4
.L_23:
        /*0018*/ 	.byte	0x03, 0x50
        /*001a*/ 	.short	0x0000


	//----- nvinfo : EIATTR_MAXREG_COUNT
	.align		4
        /*001c*/ 	.byte	0x03, 0x1b
        /*001e*/ 	.short	0x00a8


	//----- nvinfo : EIATTR_NUM_BARRIERS
	.align		4
        /*0020*/ 	.byte	0x02, 0x4c
        /*0022*/ 	.byte	0x01
	.zero		1


	//----- nvinfo : EIATTR_EXTERNS
	.align		4
        /*0024*/ 	.byte	0x04, 0x0f
        /*0026*/ 	.short	(.L_25 - .L_24)


	//   ....[0]....
	.align		4
.L_24:
        /*0028*/ 	.word	index@(__assertfail)


	//----- nvinfo : EIATTR_ANNOTATIONS
	.align		4
.L_25:
        /*002c*/ 	.byte	0x04, 0x55
        /*002e*/ 	.short	(.L_27 - .L_26)


	//   ....[0]....
.L_26:
        /*0030*/ 	.word	0x00000001
        /*0034*/ 	.byte	0xf0, 0x0a, 0x00, 0x00, 0x01, 0x00, 0x00, 0x00, 0x10, 0x12, 0x00, 0x00, 0x01, 0x00, 0x00, 0x00
        /*0044*/ 	.byte	0x60, 0x64, 0x00, 0x00, 0x01, 0x00, 0x00, 0x00, 0xe0, 0x70, 0x00, 0x00


	//----- nvinfo : EIATTR_MERCURY_ISA_VERSION
	.align		4
.L_27:
        /*0050*/ 	.byte	0x03, 0x5f
        /*0052*/ 	.short	0x0101


	//----- nvinfo : EIATTR_INT_WARP_WIDE_INSTR_OFFSETS
	.align		4
        /*0054*/ 	.byte	0x04, 0x31
        /*0056*/ 	.short	(.L_29 - .L_28)


	//   ....[0]....
.L_28:
        /*0058*/ 	.word	0x00000410


	//   ....[1]....
        /*005c*/ 	.word	0x00000430


	//   ....[2]....
        /*0060*/ 	.word	0x000004b0


	//   ....[3]....
        /*0064*/ 	.word	0x000004c0


	//   ....[4]....
        /*0068*/ 	.word	0x000004d0


	//   ....[5]....
        /*006c*/ 	.word	0x000004f0


	//   ....[6]....
        /*0070*/ 	.word	0x00000580


	//   ....[7]....
        /*0074*/ 	.word	0x000005a0


	//----- nvinfo : EIATTR_COOP_GROUP_MASK_REGIDS
	.align		4
.L_29:
        /*0078*/ 	.byte	0x04, 0x29
        /*007a*/ 	.short	(.L_31 - .L_30)


	//   ....[0]....
.L_30:
        /*007c*/ 	.word	0xffffffff


	//   ....[1]....
        /*0080*/ 	.word	0xffffffff


	//   ....[2]....
        /*0084*/ 	.word	0xffffffff


	//   ....[3]....
        /*0088*/ 	.word	0xffffffff


	//   ....[4]....
        /*008c*/ 	.word	0xffffffff


	//   ....[5]....
        /*0090*/ 	.word	0xffffffff


	//----- nvinfo : EIATTR_COOP_GROUP_INSTR_OFFSETS
	.align		4
.L_31:
        /*0094*/ 	.byte	0x04, 0x28
        /*0096*/ 	.short	(.L_33 - .L_32)


	//   ....[0]....
.L_32:
        /*0098*/ 	.word	0x00000070


	//   ....[1]....
        /*009c*/ 	.word	0x00000080


	//   ....[2]....
        /*00a0*/ 	.word	0x00000140


	//   ....[3]....
        /*00a4*/ 	.word	0x000002f0


	//   ....[4]....
        /*00a8*/ 	.word	0x00000330


	//   ....[5]....
        /*00ac*/ 	.word	0x00000370


	//----- nvinfo : EIATTR_REG_RECONFIG
	.align		4
.L_33:
        /*00b0*/ 	.byte	0x01, 0x54
	.zero		2


	//----- nvinfo : EIATTR_SYSCALL_OFFSETS
	.align		4
        /*00b4*/ 	.byte	0x04, 0x46
        /*00b6*/ 	.short	(.L_35 - .L_34)


	//   ....[0]....
.L_34:
        /*00b8*/ 	.word	0x00001690


	//----- nvinfo : EIATTR_MBARRIER_INSTR_OFFSETS
	.align		4
.L_35:
        /*00bc*/ 	.byte	0x04, 0x39
        /*00be*/ 	.short	(.L_37 - .L_36)


	//   ....[0]....
.L_36:
        /*00c0*/ 	.word	0x00000240
        /*00c4*/ 	.word	0x000000ff
        /*00c8*/ 	.word	0x00000000
        /*00cc*/ 	.short	0x0100
        /*00ce*/ 	.byte	0x08
	.zero		1


	//   ....[1]....
        /*00d0*/ 	.word	0x00000250
        /*00d4*/ 	.word	0x000000ff
        /*00d8*/ 	.word	0x00000028
        /*00dc*/ 	.short	0x0100
        /*00de*/ 	.byte	0x08
	.zero		1


	//   ....[2]....
        /*00e0*/ 	.word	0x00000260
        /*00e4*/ 	.word	0x000000ff
        /*00e8*/ 	.word	0x00000008
        /*00ec*/ 	.short	0x0100
        /*00ee*/ 	.byte	0x08
	.zero		1


	//   ....[3]....
        /*00f0*/ 	.word	0x00000270
        /*00f4*/ 	.word	0x000000ff
        /*00f8*/ 	.word	0x00000030
        /*00fc*/ 	.short	0x0100
        /*00fe*/ 	.byte	0x08
	.zero		1


	//   ....[4]....
        /*0100*/ 	.word	0x00000280
        /*0104*/ 	.word	0x000000ff
        /*0108*/ 	.word	0x00000010
        /*010c*/ 	.short	0x0100
        /*010e*/ 	.byte	0x08
	.zero		1


	//   ....[5]....
        /*0110*/ 	.word	0x00000290
        /*0114*/ 	.word	0x000000ff
        /*0118*/ 	.word	0x00000038
        /*011c*/ 	.short	0x0100
        /*011e*/ 	.byte	0x08
	.zero		1


	//   ....[6]....
        /*0120*/ 	.word	0x000002a0
        /*0124*/ 	.word	0x000000ff
        /*0128*/ 	.word	0x00000018
        /*012c*/ 	.short	0x0100
        /*012e*/ 	.byte	0x08
	.zero		1


	//   ....[7]....
        /*0130*/ 	.word	0x000002b0
        /*0134*/ 	.word	0x000000ff
        /*0138*/ 	.word	0x00000040
        /*013c*/ 	.short	0x0100
        /*013e*/ 	.byte	0x08
	.zero		1


	//   ....[8]....
        /*0140*/ 	.word	0x000002c0
        /*0144*/ 	.word	0x000000ff
        /*0148*/ 	.word	0x00000020
        /*014c*/ 	.short	0x0100
        /*014e*/ 	.byte	0x08
	.zero		1


	//   ....[9]....
        /*0150*/ 	.word	0x000002d0
        /*0154*/ 	.word	0x000000ff
        /*0158*/ 	.word	0x00000048
        /*015c*/ 	.short	0x0100
        /*015e*/ 	.byte	0x08
	.zero		1


	//   ....[10]....
        /*0160*/ 	.word	0x000005e0
        /*0164*/ 	.word	0x000000ff
        /*0168*/ 	.word	0x00000080
        /*016c*/ 	.short	0x0100
        /*016e*/ 	.byte	0x08
	.zero		1


	//   ....[11]....
        /*0170*/ 	.word	0x00000650
        /*0174*/ 	.word	0x000000ff
        /*0178*/ 	.word	0x00000088
        /*017c*/ 	.short	0x0100
        /*017e*/ 	.byte	0x08
	.zero		1


	//   ....[12]....
        /*0180*/ 	.word	0x00000670
        /*0184*/ 	.word	0x000000ff
        /*0188*/ 	.word	0x00000060
        /*018c*/ 	.short	0x0100
        /*018e*/ 	.byte	0x09
	.zero		1


	//   ....[13]....
        /*0190*/ 	.word	0x00000680
        /*0194*/ 	.word	0x000000ff
        /*0198*/ 	.word	0x00000068
        /*019c*/ 	.short	0x0100
        /*019e*/ 	.byte	0x09
	.zero		1


	//   ....[14]....
        /*01a0*/ 	.word	0x00000690
        /*01a4*/ 	.word	0x000000ff
        /*01a8*/ 	.word	0x00000070
        /*01ac*/ 	.short	0x0100
        /*01ae*/ 	.byte	0x09
	.zero		1


	//   ....[15]....
        /*01b0*/ 	.word	0x000006a0
        /*01b4*/ 	.word	0x000000ff
        /*01b8*/ 	.word	0x00000078
        /*01bc*/ 	.short	0x0100
        /*01be*/ 	.byte	0x09
	.zero		1


	//   ....[16]....
        /*01c0*/ 	.word	0x00001550
        /*01c4*/ 	.word	0x000000ff
        /*01c8*/ 	.word	0xfffffff8
        /*01cc*/ 	.short	0x010a
        /*01ce*/ 	.byte	0x2b
	.zero		1


	//   ....[17]....
        /*01d0*/ 	.word	0x00001710
        /*01d4*/ 	.word	0x00000003
        /*01d8*/ 	.word	0x00000000
        /*01dc*/ 	.short	0x010a
        /*01de*/ 	.byte	0x3f
	.zero		1


	//   ....[18]....
        /*01e0*/ 	.word	0x00001770
        /*01e4*/ 	.word	0x00000003
        /*01e8*/ 	.word	0x00000000
        /*01ec*/ 	.short	0x010a
        /*01ee*/ 	.byte	0x3f
	.zero		1


	//   ....[19]....
        /*01f0*/ 	.word	0x00001c90
        /*01f4*/ 	.word	0x000000ff
        /*01f8*/ 	.word	0x00000000
        /*01fc*/ 	.short	0x010a
        /*01fe*/ 	.byte	0x08
	.zero		1


	//   ....[20]....
        /*0200*/ 	.word	0x00001cd0
        /*0204*/ 	.word	0x000000ff
        /*0208*/ 	.word	0x00000000
        /*020c*/ 	.short	0x010a
        /*020e*/ 	.byte	0x08
	.zero		1


	//   ....[21]....
        /*0210*/ 	.word	0x000020f0
        /*0214*/ 	.word	0x000000ff
        /*0218*/ 	.word	0x00000000
        /*021c*/ 	.short	0x0101
        /*021e*/ 	.byte	0x08
	.zero		1


	//   ....[22]....
        /*0220*/ 	.word	0x000021f0
        /*0224*/ 	.word	0x00000003
        /*0228*/ 	.word	0x00000000
        /*022c*/ 	.short	0x0101
        /*022e*/ 	.byte	0x2e
	.zero		1


	//   ....[23]....
        /*0230*/ 	.word	0x000022c0
        /*0234*/ 	.word	0x000000ff
        /*0238*/ 	.word	0x00000000
        /*023c*/ 	.short	0x0101
        /*023e*/ 	.byte	0x06
	.zero		1


	//   ....[24]....
        /*0240*/ 	.word	0x00002330
        /*0244*/ 	.word	0x000000ff
        /*0248*/ 	.word	0x00000008
        /*024c*/ 	.short	0x010a
        /*024e*/ 	.byte	0x2b
	.zero		1


	//   ....[25]....
        /*0250*/ 	.word	0x000064a0
        /*0254*/ 	.word	0x00000000
        /*0258*/ 	.word	0x00000000
        /*025c*/ 	.short	0x0101
        /*025e*/ 	.byte	0x2e
	.zero		1


	//   ....[26]....
        /*0260*/ 	.word	0x00006d90
        /*0264*/ 	.word	0x0000000b
        /*0268*/ 	.word	0x00000028
        /*026c*/ 	.short	0x010a
        /*026e*/ 	.byte	0x3f
	.zero		1


	//   ....[27]....
        /*0270*/ 	.word	0x00007210
        /*0274*/ 	.word	0x00000006
        /*0278*/ 	.word	0x00000088
        /*027c*/ 	.short	0x0101
        /*027e*/ 	.byte	0x3f
	.zero		1


	//   ....[28]....
        /*0280*/ 	.word	0x00007930
        /*0284*/ 	.word	0x00000007
        /*0288*/ 	.word	0x00000000
        /*028c*/ 	.short	0x010a
        /*028e*/ 	.byte	0x3f
	.zero		1


	//   ....[29]....
        /*0290*/ 	.word	0x000079b0
        /*0294*/ 	.word	0x00000006
        /*0298*/ 	.word	0x00000000
        /*029c*/ 	.short	0x010a
        /*029e*/ 	.byte	0x3f
	.zero		1


	//   ....[30]....
        /*02a0*/ 	.word	0x00007a40
        /*02a4*/ 	.word	0x00000007
        /*02a8*/ 	.word	0x00000000
        /*02ac*/ 	.short	0x010a
        /*02ae*/ 	.byte	0x3f
	.zero		1


	//   ....[31]....
        /*02b0*/ 	.word	0x00007ad0
        /*02b4*/ 	.word	0x00000006
        /*02b8*/ 	.word	0x00000000
        /*02bc*/ 	.short	0x010a
        /*02be*/ 	.byte	0x3f
	.zero		1


	//   ....[32]....
        /*02c0*/ 	.word	0x00007b60
        /*02c4*/ 	.word	0x00000005
        /*02c8*/ 	.word	0x00000000
        /*02cc*/ 	.short	0x010a
        /*02ce*/ 	.byte	0x3f
	.zero		1


	//   ....[33]....
        /*02d0*/ 	.word	0x00007bd0
        /*02d4*/ 	.word	0x00000003
        /*02d8*/ 	.word	0xfffffff8
        /*02dc*/ 	.short	0x010a
        /*02de*/ 	.byte	0x3f
	.zero		1


	//   ....[34]....
        /*02e0*/ 	.word	0x00007c20
        /*02e4*/ 	.word	0x00000003
        /*02e8*/ 	.word	0x00000000
        /*02ec*/ 	.short	0x010a
        /*02ee*/ 	.byte	0x3f
	.zero		1


	//   ....[35]....
        /*02f0*/ 	.word	0x00007c80
        /*02f4*/ 	.word	0x00000004
        /*02f8*/ 	.word	0x00000000
        /*02fc*/ 	.short	0x010a
        /*02fe*/ 	.byte	0x3f
	.zero		1


	//   ....[36]....
        /*0300*/ 	.word	0x00007ce0
        /*0304*/ 	.word	0x00000003
        /*0308*/ 	.word	0x00000008
        /*030c*/ 	.short	0x010a
        /*030e*/ 	.byte	0x3f
	.zero		1


	//   ....[37]....
        /*0310*/ 	.word	0x00007db0
        /*0314*/ 	.word	0x0000000b
        /*0318*/ 	.word	0x00000028
        /*031c*/ 	.short	0x010a
        /*031e*/ 	.byte	0x3f
	.zero		1


	//   ....[38]....
        /*0320*/ 	.word	0x00007e80
        /*0324*/ 	.word	0x00000007
        /*0328*/ 	.word	0x00000000
        /*032c*/ 	.short	0x010a
        /*032e*/ 	.byte	0x3f
	.zero		1


	//   ....[39]....
        /*0330*/ 	.word	0x00007ed0
        /*0334*/ 	.word	0x00000006
        /*0338*/ 	.word	0x00000000
        /*033c*/ 	.short	0x010a
        /*033e*/ 	.byte	0x3f
	.zero		1


	//   ....[40]....
        /*0340*/ 	.word	0x00007f20
        /*0344*/ 	.word	0x00000007
        /*0348*/ 	.word	0x00000000
        /*034c*/ 	.short	0x010a
        /*034e*/ 	.byte	0x3f
	.zero		1


	//   ....[41]....
        /*0350*/ 	.word	0x00007f70
        /*0354*/ 	.word	0x00000006
        /*0358*/ 	.word	0x00000000
        /*035c*/ 	.short	0x010a
        /*035e*/ 	.byte	0x3f
	.zero		1


	//----- nvinfo : EIATTR_NUM_MBARRIERS
	.align		4
.L_37:
        /*0360*/ 	.byte	0x03, 0x38
        /*0362*/ 	.short	0x0010


	//----- nvinfo : EIATTR_EXIT_INSTR_OFFSETS
	.align		4
        /*0364*/ 	.byte	0x04, 0x1c
        /*0366*/ 	.short	(.L_39 - .L_38)


	//   ....[0]....
.L_38:
        /*0368*/ 	.word	0x000011a0


	//   ....[1]....
        /*036c*/ 	.word	0x00001200


	//   ....[2]....
        /*0370*/ 	.word	0x00006ac0


	//   ....[3]....
        /*0374*/ 	.word	0x00006af0


	//   ....[4]....
        /*0378*/ 	.word	0x00007bb0


	//----- nvinfo : EIATTR_MAX_THREADS
	.align		4
.L_39:
        /*037c*/ 	.byte	0x04, 0x05
        /*037e*/ 	.short	(.L_41 - .L_40)
.L_40:
        /*0380*/ 	.word	0x00000180
        /*0384*/ 	.word	0x00000001
        /*0388*/ 	.word	0x00000001


	//----- nvinfo : EIATTR_CRS_STACK_SIZE
	.align		4
.L_41:
        /*038c*/ 	.byte	0x04, 0x1e
        /*038e*/ 	.short	(.L_43 - .L_42)
.L_42:
        /*0390*/ 	.word	0x00000000


	//----- nvinfo : EIATTR_CBANK_PARAM_SIZE
	.align		4
.L_43:
        /*0394*/ 	.byte	0x03, 0x19
        /*0396*/ 	.short	0x0470


	//----- nvinfo : EIATTR_PARAM_CBANK
	.align		4
        /*0398*/ 	.byte	0x04, 0x0a
        /*039a*/ 	.short	(.L_45 - .L_44)
	.align		4
.L_44:
        /*039c*/ 	.word	index@(.nv.constant0._ZN7cutlass13device_kernelINS_4gemm6kernel13GemmUniversalIN4cute5tupleIJiiiiEEENS1_10collective13CollectiveMmaINS1_34MainloopSm90TmaGmmaWarpSpecializedILi5ENS5_IJNS4_1CILi1EEESB_SB_EEENS1_32KernelTmaWarpSpecializedPingpongEEENS5_IJNSA_ILi64EEENSA_ILi128EEESG_EEENS_10bfloat16_tENS5_IJlSB_lEEESI_SJ_NS4_8TiledMMAINS4_8MMA_AtomIJNS4_4SM904GMMA28MMA_64x128x16_F32BF16BF16_SSILNSN_5MajorE0ELSP_0ELNSN_7ScaleInE1ELSQ_1EEEEEENS4_6LayoutISC_NS5_IJNSA_ILi0EEESU_SU_EEEEENS5_IJNS4_10UnderscoreESX_SX_EEEEENS4_13SM90_TMA_LOADENS4_14ComposedLayoutINS4_7SwizzleILi3ELi4ELi3EEENS4_18smem_ptr_flag_bitsILi16EEENST_INS5_IJNSA_ILi8EEESF_EEENS5_IJSF_SB_EEEEEEEvNS4_8identityES10_S1A_vS1B_EENS_8epilogue10collective6detail29Sm90TmaWarpSpecializedAdapterINS1E_15DefaultEpilogueISI_SJ_SJ_NS1D_6thread17LinearCombinationISI_Li1EffLNS1I_9ScaleType4KindE0ELNS_15FloatRoundStyleE2ESI_EENS1_15EpilogueDefaultEEEEEvvEEEEvNT_6ParamsE)
        /*03a0*/ 	.short	0x0210
        /*03a2*/ 	.short	0x0470


	//----- nvinfo : EIATTR_SW_WAR
	.align		4
.L_45:
        /*03a4*/ 	.byte	0x04, 0x36
        /*03a6*/ 	.short	(.L_47 - .L_46)
.L_46:
        /*03a8*/ 	.word	0x00000008
.L_47:


//--------------------- .nv.callgraph             --------------------------
	.section	.nv.callgraph,"",@"SHT_CUDA_CALLGRAPH"
	.align	4
	.sectionentsize	8
	.align		4
        /*0000*/ 	.word	0x00000000
	.align		4
        /*0004*/ 	.word	0xffffffff
	.align		4
        /*0008*/ 	.word	index@(_ZN7cutlass13device_kernelINS_4gemm6kernel13GemmUniversalIN4cute5tupleIJiiiiEEENS1_10collective13CollectiveMmaINS1_34MainloopSm90TmaGmmaWarpSpecializedILi5ENS5_IJNS4_1CILi1EEESB_SB_EEENS1_32KernelTmaWarpSpecializedPingpongEEENS5_IJNSA_ILi64EEENSA_ILi128EEESG_EEENS_10bfloat16_tENS5_IJlSB_lEEESI_SJ_NS4_8TiledMMAINS4_8MMA_AtomIJNS4_4SM904GMMA28MMA_64x128x16_F32BF16BF16_SSILNSN_5MajorE0ELSP_0ELNSN_7ScaleInE1ELSQ_1EEEEEENS4_6LayoutISC_NS5_IJNSA_ILi0EEESU_SU_EEEEENS5_IJNS4_10UnderscoreESX_SX_EEEEENS4_13SM90_TMA_LOADENS4_14ComposedLayoutINS4_7SwizzleILi3ELi4ELi3EEENS4_18smem_ptr_flag_bitsILi16EEENST_INS5_IJNSA_ILi8EEESF_EEENS5_IJSF_SB_EEEEEEEvNS4_8identityES10_S1A_vS1B_EENS_8epilogue10collective6detail29Sm90TmaWarpSpecializedAdapterINS1E_15DefaultEpilogueISI_SJ_SJ_NS1D_6thread17LinearCombinationISI_Li1EffLNS1I_9ScaleType4KindE0ELNS_15FloatRoundStyleE2ESI_EENS1_15EpilogueDefaultEEEEEvvEEEEvNT_6ParamsE)
	.align		4
        /*000c*/ 	.word	index@(__assertfail)
	.align		4
        /*0010*/ 	.word	0x00000000
	.align		4
        /*0014*/ 	.word	0xfffffffe
	.align		4
        /*0018*/ 	.word	0x00000000
	.align		4
        /*001c*/ 	.word	0xfffffffd
	.align		4
        /*0020*/ 	.word	0x00000000
	.align		4
        /*0024*/ 	.word	0xfffffffc


//--------------------- .nv.constant4             --------------------------
	.section	.nv.constant4,"a",@progbits
	.align	8
	.align		8
.nv.constant4:
        /*0000*/ 	.dword	__assertfail
	.align		8
        /*0008*/ 	.dword	__unnamed_1
	.align		8
        /*0010*/ 	.dword	_ZN39_INTERNAL_4237d54f_4_k_cu_3986fc2c_32664cuda3std3__45__cpo5beginE
	.align		8
        /*0018*/ 	.dword	_ZN39_INTERNAL_4237d54f_4_k_cu_3986fc2c_32664cuda3std3__45__cpo3endE
	.align		8
        /*0020*/ 	.dword	_ZN39_INTERNAL_4237d54f_4_k_cu_3986fc2c_32664cuda3std3__45__cpo6cbeginE
	.align		8
        /*0028*/ 	.dword	_ZN39_INTERNAL_4237d54f_4_k_cu_3986fc2c_32664cuda3std3__45__cpo4cendE
	.align		8
        /*0030*/ 	.dword	_ZN39_INTERNAL_4237d54f_4_k_cu_3986fc2c_32664cuda3std3__441_GLOBAL__N__4237d54f_4_k_cu_3986fc2c_32666ignoreE
	.align		8
        /*0038*/ 	.dword	_ZN39_INTERNAL_4237d54f_4_k_cu_3986fc2c_32664cuda3std3__419piecewise_constructE
	.align		8
        /*0040*/ 	.dword	_ZN39_INTERNAL_4237d54f_4_k_cu_3986fc2c_32664cuda3std3__48in_placeE
	.align		8
        /*0048*/ 	.dword	_ZN39_INTERNAL_4237d54f_4_k_cu_3986fc2c_32664cuda3std6ranges3__45__cpo4swapE
	.align		8
        /*0050*/ 	.dword	_ZN39_INTERNAL_4237d54f_4_k_cu_3986fc2c_32664cuda3std6ranges3__45__cpo9iter_moveE
	.align		8
        /*0058*/ 	.dword	_ZN39_INTERNAL_4237d54f_4_k_cu_3986fc2c_32664cute7productE
	.align		8
        /*0060*/ 	.dword	_ZN39_INTERNAL_4237d54f_4_k_cu_3986fc2c_32664cute1_E
	.align		8
        /*0068*/ 	.dword	$str$22
	.align		8
        /*0070*/ 	.dword	$str$23


//--------------------- .text._ZN7cutlass13device_kernelINS_4gemm6kernel13GemmUniversalIN4cute5tupleIJiiiiEEENS1_10collective13CollectiveMmaINS1_34MainloopSm90TmaGmmaWarpSpecializedILi5ENS5_IJNS4_1CILi1EEESB_SB_EEENS1_32KernelTmaWarpSpecializedPingpongEEENS5_IJNSA_ILi64EEENSA_ILi128EEESG_EEENS_10bfloat16_tENS5_IJlSB_lEEESI_SJ_NS4_8TiledMMAINS4_8MMA_AtomIJNS4_4SM904GMMA28MMA_64x128x16_F32BF16BF16_SSILNSN_5MajorE0ELSP_0ELNSN_7ScaleInE1ELSQ_1EEEEEENS4_6LayoutISC_NS5_IJNSA_ILi0EEESU_SU_EEEEENS5_IJNS4_10UnderscoreESX_SX_EEEEENS4_13SM90_TMA_LOADENS4_14ComposedLayoutINS4_7SwizzleILi3ELi4ELi3EEENS4_18smem_ptr_flag_bitsILi16EEENST_INS5_IJNSA_ILi8EEESF_EEENS5_IJSF_SB_EEEEEEEvNS4_8identityES10_S1A_vS1B_EENS_8epilogue10collective6detail29Sm90TmaWarpSpecializedAdapterINS1E_15DefaultEpilogueISI_SJ_SJ_NS1D_6thread17LinearCombinationISI_Li1EffLNS1I_9ScaleType4KindE0ELNS_15FloatRoundStyleE2ESI_EENS1_15EpilogueDefaultEEEEEvvEEEEvNT_6ParamsE --------------------------
	.section	.text._ZN7cutlass13device_kernelINS_4gemm6kernel13GemmUniversalIN4cute5tupleIJiiiiEEENS1_10collective13CollectiveMmaINS1_34MainloopSm90TmaGmmaWarpSpecializedILi5ENS5_IJNS4_1CILi1EEESB_SB_EEENS1_32KernelTmaWarpSpecializedPingpongEEENS5_IJNSA_ILi64EEENSA_ILi128EEESG_EEENS_10bfloat16_tENS5_IJlSB_lEEESI_SJ_NS4_8TiledMMAINS4_8MMA_AtomIJNS4_4SM904GMMA28MMA_64x128x16_F32BF16BF16_SSILNSN_5MajorE0ELSP_0ELNSN_7ScaleInE1ELSQ_1EEEEEENS4_6LayoutISC_NS5_IJNSA_ILi0EEESU_SU_EEEEENS5_IJNS4_10UnderscoreESX_SX_EEEEENS4_13SM90_TMA_LOADENS4_14ComposedLayoutINS4_7SwizzleILi3ELi4ELi3EEENS4_18smem_ptr_flag_bitsILi16EEENST_INS5_IJNSA_ILi8EEESF_EEENS5_IJSF_SB_EEEEEEEvNS4_8identityES10_S1A_vS1B_EENS_8epilogue10collective6detail29Sm90TmaWarpSpecializedAdapterINS1E_15DefaultEpilogueISI_SJ_SJ_NS1D_6thread17LinearCombinationISI_Li1EffLNS1I_9ScaleType4KindE0ELNS_15FloatRoundStyleE2ESI_EENS1_15EpilogueDefaultEEEEEvvEEEEvNT_6ParamsE,"ax",@progbits
	.align	128
.text._ZN7cutlass13device_kernelINS_4gemm6kernel13GemmUniversalIN4cute5tupleIJiiiiEEENS1_10collective13CollectiveMmaINS1_34MainloopSm90TmaGmmaWarpSpecializedILi5ENS5_IJNS4_1CILi1EEESB_SB_EEENS1_32KernelTmaWarpSpecializedPingpongEEENS5_IJNSA_ILi64EEENSA_ILi128EEESG_EEENS_10bfloat16_tENS5_IJlSB_lEEESI_SJ_NS4_8TiledMMAINS4_8MMA_AtomIJNS4_4SM904GMMA28MMA_64x128x16_F32BF16BF16_SSILNSN_5MajorE0ELSP_0ELNSN_7ScaleInE1ELSQ_1EEEEEENS4_6LayoutISC_NS5_IJNSA_ILi0EEESU_SU_EEEEENS5_IJNS4_10UnderscoreESX_SX_EEEEENS4_13SM90_TMA_LOADENS4_14ComposedLayoutINS4_7SwizzleILi3ELi4ELi3EEENS4_18smem_ptr_flag_bitsILi16EEENST_INS5_IJNSA_ILi8EEESF_EEENS5_IJSF_SB_EEEEEEEvNS4_8identityES10_S1A_vS1B_EENS_8epilogue10collective6detail29Sm90TmaWarpSpecializedAdapterINS1E_15DefaultEpilogueISI_SJ_SJ_NS1D_6thread17LinearCombinationISI_Li1EffLNS1I_9ScaleType4KindE0ELNS_15FloatRoundStyleE2ESI_EENS1_15EpilogueDefaultEEEEEvvEEEEvNT_6ParamsE:
        .type           _ZN7cutlass13device_kernelINS_4gemm6kernel13GemmUniversalIN4cute5tupleIJiiiiEEENS1_10collective13CollectiveMmaINS1_34MainloopSm90TmaGmmaWarpSpecializedILi5ENS5_IJNS4_1CILi1EEESB_SB_EEENS1_32KernelTmaWarpSpecializedPingpongEEENS5_IJNSA_ILi64EEENSA_ILi128EEESG_EEENS_10bfloat16_tENS5_IJlSB_lEEESI_SJ_NS4_8TiledMMAINS4_8MMA_AtomIJNS4_4SM904GMMA28MMA_64x128x16_F32BF16BF16_SSILNSN_5MajorE0ELSP_0ELNSN_7ScaleInE1ELSQ_1EEEEEENS4_6LayoutISC_NS5_IJNSA_ILi0EEESU_SU_EEEEENS5_IJNS4_10UnderscoreESX_SX_EEEEENS4_13SM90_TMA_LOADENS4_14ComposedLayoutINS4_7SwizzleILi3ELi4ELi3EEENS4_18smem_ptr_flag_bitsILi16EEENST_INS5_IJNSA_ILi8EEESF_EEENS5_IJSF_SB_EEEEEEEvNS4_8identityES10_S1A_vS1B_EENS_8epilogue10collective6detail29Sm90TmaWarpSpecializedAdapterINS1E_15DefaultEpilogueISI_SJ_SJ_NS1D_6thread17LinearCombinationISI_Li1EffLNS1I_9ScaleType4KindE0ELNS_15FloatRoundStyleE2ESI_EENS1_15EpilogueDefaultEEEEEvvEEEEvNT_6ParamsE,@function
        .size           _ZN7cutlass13device_kernelINS_4gemm6kernel13GemmUniversalIN4cute5tupleIJiiiiEEENS1_10collective13CollectiveMmaINS1_34MainloopSm90TmaGmmaWarpSpecializedILi5ENS5_IJNS4_1CILi1EEESB_SB_EEENS1_32KernelTmaWarpSpecializedPingpongEEENS5_IJNSA_ILi64EEENSA_ILi128EEESG_EEENS_10bfloat16_tENS5_IJlSB_lEEESI_SJ_NS4_8TiledMMAINS4_8MMA_AtomIJNS4_4SM904GMMA28MMA_64x128x16_F32BF16BF16_SSILNSN_5MajorE0ELSP_0ELNSN_7ScaleInE1ELSQ_1EEEEEENS4_6LayoutISC_NS5_IJNSA_ILi0EEESU_SU_EEEEENS5_IJNS4_10UnderscoreESX_SX_EEEEENS4_13SM90_TMA_LOADENS4_14ComposedLayoutINS4_7SwizzleILi3ELi4ELi3EEENS4_18smem_ptr_flag_bitsILi16EEENST_INS5_IJNSA_ILi8EEESF_EEENS5_IJSF_SB_EEEEEEEvNS4_8identityES10_S1A_vS1B_EENS_8epilogue10collective6detail29Sm90TmaWarpSpecializedAdapterINS1E_15DefaultEpilogueISI_SJ_SJ_NS1D_6thread17LinearCombinationISI_Li1EffLNS1I_9ScaleType4KindE0ELNS_15FloatRoundStyleE2ESI_EENS1_15EpilogueDefaultEEEEEvvEEEEvNT_6ParamsE,(.L_x_199 - _ZN7cutlass13device_kernelINS_4gemm6kernel13GemmUniversalIN4cute5tupleIJiiiiEEENS1_10collective13CollectiveMmaINS1_34MainloopSm90TmaGmmaWarpSpecializedILi5ENS5_IJNS4_1CILi1EEESB_SB_EEENS1_32KernelTmaWarpSpecializedPingpongEEENS5_IJNSA_ILi64EEENSA_ILi128EEESG_EEENS_10bfloat16_tENS5_IJlSB_lEEESI_SJ_NS4_8TiledMMAINS4_8MMA_AtomIJNS4_4SM904GMMA28MMA_64x128x16_F32BF16BF16_SSILNSN_5MajorE0ELSP_0ELNSN_7ScaleInE1ELSQ_1EEEEEENS4_6LayoutISC_NS5_IJNSA_ILi0EEESU_SU_EEEEENS5_IJNS4_10UnderscoreESX_SX_EEEEENS4_13SM90_TMA_LOADENS4_14ComposedLayoutINS4_7SwizzleILi3ELi4ELi3EEENS4_18smem_ptr_flag_bitsILi16EEENST_INS5_IJNSA_ILi8EEESF_EEENS5_IJSF_SB_EEEEEEEvNS4_8identityES10_S1A_vS1B_EENS_8epilogue10collective6detail29Sm90TmaWarpSpecializedAdapterINS1E_15DefaultEpilogueISI_SJ_SJ_NS1D_6thread17LinearCombinationISI_Li1EffLNS1I_9ScaleType4KindE0ELNS_15FloatRoundStyleE2ESI_EENS1_15EpilogueDefaultEEEEEvvEEEEvNT_6ParamsE)
        .other          _ZN7cutlass13device_kernelINS_4gemm6kernel13GemmUniversalIN4cute5tupleIJiiiiEEENS1_10collective13CollectiveMmaINS1_34MainloopSm90TmaGmmaWarpSpecializedILi5ENS5_IJNS4_1CILi1EEESB_SB_EEENS1_32KernelTmaWarpSpecializedPingpongEEENS5_IJNSA_ILi64EEENSA_ILi128EEESG_EEENS_10bfloat16_tENS5_IJlSB_lEEESI_SJ_NS4_8TiledMMAINS4_8MMA_AtomIJNS4_4SM904GMMA28MMA_64x128x16_F32BF16BF16_SSILNSN_5MajorE0ELSP_0ELNSN_7ScaleInE1ELSQ_1EEEEEENS4_6LayoutISC_NS5_IJNSA_ILi0EEESU_SU_EEEEENS5_IJNS4_10UnderscoreESX_SX_EEEEENS4_13SM90_TMA_LOADENS4_14ComposedLayoutINS4_7SwizzleILi3ELi4ELi3EEENS4_18smem_ptr_flag_bitsILi16EEENST_INS5_IJNSA_ILi8EEESF_EEENS5_IJSF_SB_EEEEEEEvNS4_8identityES10_S1A_vS1B_EENS_8epilogue10collective6detail29Sm90TmaWarpSpecializedAdapterINS1E_15DefaultEpilogueISI_SJ_SJ_NS1D_6thread17LinearCombinationISI_Li1EffLNS1I_9ScaleType4KindE0ELNS_15FloatRoundStyleE2ESI_EENS1_15EpilogueDefaultEEEEEvvEEEEvNT_6ParamsE,@"STO_CUDA_ENTRY STV_DEFAULT"
_ZN7cutlass13device_kernelINS_4gemm6kernel13GemmUniversalIN4cute5tupleIJiiiiEEENS1_10collective13CollectiveMmaINS1_34MainloopSm90TmaGmmaWarpSpecializedILi5ENS5_IJNS4_1CILi1EEESB_SB_EEENS1_32KernelTmaWarpSpecializedPingpongEEENS5_IJNSA_ILi64EEENSA_ILi128EEESG_EEENS_10bfloat16_tENS5_IJlSB_lEEESI_SJ_NS4_8TiledMMAINS4_8MMA_AtomIJNS4_4SM904GMMA28MMA_64x128x16_F32BF16BF16_SSILNSN_5MajorE0ELSP_0ELNSN_7ScaleInE1ELSQ_1EEEEEENS4_6LayoutISC_NS5_IJNSA_ILi0EEESU_SU_EEEEENS5_IJNS4_10UnderscoreESX_SX_EEEEENS4_13SM90_TMA_LOADENS4_14ComposedLayoutINS4_7SwizzleILi3ELi4ELi3EEENS4_18smem_ptr_flag_bitsILi16EEENST_INS5_IJNSA_ILi8EEESF_EEENS5_IJSF_SB_EEEEEEEvNS4_8identityES10_S1A_vS1B_EENS_8epilogue10collective6detail29Sm90TmaWarpSpecializedAdapterINS1E_15DefaultEpilogueISI_SJ_SJ_NS1D_6thread17LinearCombinationISI_Li1EffLNS1I_9ScaleType4KindE0ELNS_15FloatRoundStyleE2ESI_EENS1_15EpilogueDefaultEEEEEvvEEEEvNT_6ParamsE:
[----:B------:R-:W0:Y:S02]  /*0000*/  LDC R1, c[0x0][0x28] ;  /* 0x00000a00ff017b82 */ /* 0x000e240000000800 */
[----:B0-----:R-:W-:Y:S01]  /*0010*/  VIADD R1, R1, 0xfffffff8 ;  /* 0xfffffff801017836 */ /* 0x001fe20000000000 */
[----:B------:R-:W0:Y:S01]  /*0020*/  S2R R4, SR_TID.X ;  /* 0x0000000000047919 */ /* 0x000e220000002100 */
[----:B------:R-:W-:Y:S01]  /*0030*/  ELECT P0, URZ, PT ;  /* 0x00000000003f782f */ /* 0x000fe20003800000 */
[----:B------:R-:W-:Y:S01]  /*0040*/  BSSY B0, `(.L_x_0) ;  /* 0x000000f000007945 */ /* 0x000fe20003800000 */
[--C-:B0-----:R-:W-:Y:S02]  /*0050*/  SHF.R.U32.HI R0, RZ, 0x5, R4.reuse ;  /* 0x00000005ff007819 */ /* 0x101fe40000011604 */
[----:B------:R-:W-:-:S03]  /*0060*/  SHF.R.U32.HI R5, RZ, 0x7, R4 ;  /* 0x00000007ff057819 */ /* 0x000fc60000011604 */
[----:B------:R-:W0:Y:S04]  /*0070*/  SHFL.IDX PT, R2, R0, RZ, 0x1f ;  /* 0x00001fff00027589 */ /* 0x000e2800000e0000 */
[----:B------:R1:W2:Y:S01]  /*0080*/  SHFL.IDX PT, R7, R5, RZ, 0x1f ;  /* 0x00001fff05077589 */ /* 0x0002a200000e0000 */
[----:B0-----:R-:W-:-:S13]  /*0090*/  ISETP.NE.OR P0, PT, R2, RZ, !P0 ;  /* 0x000000ff0200720c */ /* 0x001fda0004705670 */
[----:B-12---:R-:W-:Y:S05]  /*00a0*/  @P0 BRA `(.L_x_1) ;  /* 0x0000000000200947 */ /* 0x006fea0003800000 */
[----:B------:R-:W-:Y:S02]  /*00b0*/  ULDC.64 UR4, c[0x0][0x198] ;  /* 0x0000660000047ab9 */ /* 0x000fe40000000a00 */
[----:B------:R-:W-:Y:S02]  /*00c0*/  UIADD3 UR6, UP0, UR4, 0xf0, URZ ;  /* 0x000000f004067890 */ /* 0x000fe4000ff1e03f */
[----:B------:R-:W-:Y:S02]  /*00d0*/  UIADD3 UR4, UP1, UR4, 0x1f0, URZ ;  /* 0x000001f004047890 */ /* 0x000fe4000ff3e03f */
[----:B------:R-:W-:Y:S02]  /*00e0*/  UIADD3.X UR7, URZ, UR5, URZ, UP0, !UPT ;  /* 0x000000053f077290 */ /* 0x000fe400087fe43f */
[----:B------:R-:W-:-:S07]  /*00f0*/  UIADD3.X UR5, URZ, UR5, URZ, UP1, !UPT ;  /* 0x000000053f057290 */ /* 0x000fce0008ffe43f */
[----:B------:R0:W-:Y:S02]  /*0100*/  UTMACCTL.PF [UR6] ;  /* 0x00000000060079b9 */ /* 0x0001e40008040000 */
[----:B------:R0:W-:Y:S02]  /*0110*/  UTMACCTL.PF [UR4] ;  /* 0x00000000040079b9 */ /* 0x0001e40008040000 */
[----:B0-----:R-:W-:Y:S01]  /*0120*/  NOP ;  /* 0x0000000000007918 */ /* 0x001fe20000000000 */
.L_x_1:
[----:B------:R-:W-:Y:S05]  /*0130*/  BSYNC B0 ;  /* 0x0000000000007941 */ /* 0x000fea0003800000 */
.L_x_0:
[----:B------:R-:W0:Y:S02]  /*0140*/  SHFL.IDX PT, R3, R0, RZ, 0x1f ;  /* 0x00001fff00037589 */ /* 0x000e2400000e0000 */
[----:B0-----:R-:W-:-:S13]  /*0150*/  ISETP.NE.AND P0, PT, R3, RZ, PT ;  /* 0x000000ff0300720c */ /* 0x001fda0003f05270 */
[----:B------:R-:W-:Y:S05]  /*0160*/  @P0 BRA `(.L_x_2) ;  /* 0x0000000000600947 */ /* 0x000fea0003800000 */
[----:B------:R-:W0:Y:S01]  /*0170*/  S2UR UR8, SR_CgaCtaId ;  /* 0x00000000000879c3 */ /* 0x000e220000008800 */
[----:B------:R-:W-:Y:S01]  /*0180*/  UMOV UR4, 0x400 ;  /* 0x0000040000047882 */ /* 0x000fe20000000000 */
[----:B------:R-:W-:Y:S01]  /*0190*/  UMOV UR5, 0x1 ;  /* 0x0000000100057882 */ /* 0x000fe20000000000 */
[----:B------:R-:W-:Y:S01]  /*01a0*/  UMOV UR6, 0x80 ;  /* 0x0000008000067882 */ /* 0x000fe20000000000 */
[----:B------:R-:W-:Y:S01]  /*01b0*/  ELECT P0, URZ, PT ;  /* 0x00000000003f782f */ /* 0x000fe20003800000 */
[----:B------:R-:W-:-:S04]  /*01c0*/  UIADD3 UR6, -UR6, 0x100000, URZ ;  /* 0x0010000006067890 */ /* 0x000fc8000fffe13f */
[----:B------:R-:W-:Y:S02]  /*01d0*/  USHF.L.U32 UR7, UR6, 0xb, URZ ;  /* 0x0000000b06077899 */ /* 0x000fe4000800063f */
[----:B------:R-:W-:Y:S02]  /*01e0*/  USHF.L.U32 UR6, UR6, 0x1, URZ ;  /* 0x0000000106067899 */ /* 0x000fe4000800063f */
[----:B0-----:R-:W-:Y:S02]  /*01f0*/  ULEA UR8, UR8, UR4, 0x18 ;  /* 0x0000000408087291 */ /* 0x001fe4000f8ec03f */
[----:B------:R-:W-:-:S04]  /*0200*/  UIADD3 UR4, -UR5, 0x100000, URZ ;  /* 0x0010000005047890 */ /* 0x000fc8000fffe13f */
[----:B------:R-:W-:Y:S02]  /*0210*/  USHF.L.U32 UR5, UR4, 0xb, URZ ;  /* 0x0000000b04057899 */ /* 0x000fe4000800063f */
[----:B------:R-:W-:Y:S01]  /*0220*/  USHF.L.U32 UR4, UR4, 0x1, URZ ;  /* 0x0000000104047899 */ /* 0x000fe2000800063f */
[----:B------:R-:W0:Y:S11]  /*0230*/  FENCE.VIEW.ASYNC.S ;  /* 0x00000000000073c6 */ /* 0x000e360000000000 */
[----:B0-----:R0:W1:Y:S01]  /*0240*/  SYNCS.EXCH.64 URZ, [UR8], UR4 ;  /* 0x00000004083f75b2 */ /* 0x0010620008000100 */
[----:B------:R0:W2:Y:S01]  /*0250*/  SYNCS.EXCH.64 URZ, [UR8+0x28], UR6 ;  /* 0x00002806083f75b2 */ /* 0x0000a20008000100 */
[----:B------:R0:W3:Y:S01]  /*0260*/  SYNCS.EXCH.64 URZ, [UR8+0x8], UR4 ;  /* 0x00000804083f75b2 */ /* 0x0000e20008000100 */
[----:B------:R0:W4:Y:S01]  /*0270*/  SYNCS.EXCH.64 URZ, [UR8+0x30], UR6 ;  /* 0x00003006083f75b2 */ /* 0x0001220008000100 */
[----:B------:R0:W0:Y:S01]  /*0280*/  SYNCS.EXCH.64 URZ, [UR8+0x10], UR4 ;  /* 0x00001004083f75b2 */ /* 0x0000220008000100 */
[----:B------:R0:W0:Y:S01]  /*0290*/  SYNCS.EXCH.64 URZ, [UR8+0x38], UR6 ;  /* 0x00003806083f75b2 */ /* 0x0000220008000100 */
[----:B------:R0:W0:Y:S01]  /*02a0*/  SYNCS.EXCH.64 URZ, [UR8+0x18], UR4 ;  /* 0x00001804083f75b2 */ /* 0x0000220008000100 */
[----:B------:R0:W0:Y:S01]  /*02b0*/  SYNCS.EXCH.64 URZ, [UR8+0x40], UR6 ;  /* 0x00004006083f75b2 */ /* 0x0000220008000100 */
[----:B------:R0:W0:Y:S01]  /*02c0*/  SYNCS.EXCH.64 URZ, [UR8+0x20], UR4 ;  /* 0x00002004083f75b2 */ /* 0x0000220008000100 */
[----:B------:R0:W0:Y:S01]  /*02d0*/  SYNCS.EXCH.64 URZ, [UR8+0x48], UR6 ;  /* 0x00004806083f75b2 */ /* 0x0000220008000100 */
[----:B------:R-:W-:Y:S01]  /*02e0*/  NOP ;  /* 0x0000000000007918 */ /* 0x000fe20000000000 */
.L_x_2:
[----:B------:R-:W5:Y:S01]  /*02f0*/  SHFL.IDX PT, R6, R0, RZ, 0x1f ;  /* 0x00001fff00067589 */ /* 0x000f6200000e0000 */
[----:B------:R-:W-:Y:S01]  /*0300*/  ELECT P0, URZ, PT ;  /* 0x00000000003f782f */ /* 0x000fe20003800000 */
[----:B------:R-:W-:Y:S01]  /*0310*/  NOP ;  /* 0x0000000000007918 */ /* 0x000fe20000000000 */
[----:B------:R-:W-:Y:S01]  /*0320*/  ELECT P1, URZ, PT ;  /* 0x00000000003f782f */ /* 0x000fe20003820000 */
[----:B------:R-:W1:Y:S01]  /*0330*/  SHFL.IDX PT, R3, R0, RZ, 0x1f ;  /* 0x00001fff00037589 */ /* 0x000e6200000e0000 */
[----:B0-----:R-:W-:Y:S01]  /*0340*/  UMOV UR4, 0x20 ;  /* 0x0000002000047882 */ /* 0x001fe20000000000 */
[----:B------:R-:W-:Y:S01]  /*0350*/  UMOV UR11, 0x80 ;  /* 0x00000080000b7882 */ /* 0x000fe20000000000 */
[----:B------:R-:W-:Y:S01]  /*0360*/  NOP ;  /* 0x0000000000007918 */ /* 0x000fe20000000000 */
[----:B------:R-:W0:Y:S01]  /*0370*/  SHFL.IDX PT, R5, R5, RZ, 0x1f ;  /* 0x00001fff05057589 */ /* 0x000e2200000e0000 */
[C---:B------:R-:W-:Y:S01]  /*0380*/  VIADD R31, R7.reuse, 0xffffffff ;  /* 0xffffffff071f7836 */ /* 0x040fe20000000000 */
[----:B------:R-:W-:Y:S01]  /*0390*/  ULDC.64 UR36, c[0x0][0x208] ;  /* 0x0000820000247ab9 */ /* 0x000fe20000000a00 */
[----:B------:R-:W-:-:S03]  /*03a0*/  ISETP.NE.AND P2, PT, R7, RZ, PT ;  /* 0x000000ff0700720c */ /* 0x000fc60003f45270 */
[----:B------:R-:W-:Y:S02]  /*03b0*/  ISETP.GE.U32.AND P3, PT, R31, 0x2, PT ;  /* 0x000000021f00780c */ /* 0x000fe40003f66070 */
[----:B-----5:R-:W-:Y:S02]  /*03c0*/  ISETP.NE.OR P0, PT, R6, RZ, !P0 ;  /* 0x000000ff0600720c */ /* 0x020fe40004705670 */
[----:B-1----:R-:W-:Y:S02]  /*03d0*/  ISETP.NE.OR P1, PT, R3, RZ, !P1 ;  /* 0x000000ff0300720c */ /* 0x002fe40004f25670 */
[----:B------:R-:W-:Y:S02]  /*03e0*/  SHF.R.S32.HI R3, RZ, 0x1f, R2 ;  /* 0x0000001fff037819 */ /* 0x000fe40000011402 */
[----:B0-----:R-:W-:Y:S02]  /*03f0*/  R2UR UR43, R5 ;  /* 0x00000000052b72ca */ /* 0x001fe400000e0000 */
[----:B------:R-:W-:-:S05]  /*0400*/  LEA.HI R3, R3, R2, RZ, 0x2 ;  /* 0x0000000203037211 */ /* 0x000fca00078f10ff */
[----:B------:R-:W-:Y:S01]  /*0410*/  VOTEU.ALL UP0, P0 ;  /* 0x00000000003f7886 */ /* 0x000fe20000000000 */
[----:B------:R-:W-:Y:S01]  /*0420*/  LOP3.LUT R3, R3, 0xfffffffc, RZ, 0xc0, !PT ;  /* 0xfffffffc03037812 */ /* 0x000fe200078ec0ff */
[----:B------:R-:W-:-:S03]  /*0430*/  VOTEU.ALL UP1, P1 ;  /* 0x00000000003f7886 */ /* 0x000fc60000820000 */
[----:B------:R-:W0:Y:S01]  /*0440*/  @!UP0 S2UR UR7, SR_CgaCtaId ;  /* 0x00000000000789c3 */ /* 0x000e220000008800 */
[----:B------:R-:W-:Y:S01]  /*0450*/  @!UP0 UMOV UR6, 0x400 ;  /* 0x0000040000068882 */ /* 0x000fe20000000000 */
[----:B------:R-:W-:-:S04]  /*0460*/  @!UP0 UIADD3 UR4, -UR4, 0x100000, URZ ;  /* 0x0010000004048890 */ /* 0x000fc8000fffe13f */
[----:B------:R-:W-:Y:S02]  /*0470*/  @!UP0 USHF.L.U32 UR5, UR4, 0xb, URZ ;  /* 0x0000000b04058899 */ /* 0x000fe4000800063f */
[----:B------:R-:W-:Y:S01]  /*0480*/  @!UP0 USHF.L.U32 UR4, UR4, 0x1, URZ ;  /* 0x0000000104048899 */ /* 0x000fe2000800063f */
[----:B------:R-:W-:Y:S01]  /*0490*/  IMAD.IADD R14, R2, 0x1, -R3 ;  /* 0x00000001020e7824 */ /* 0x000fe200078e0a03 */
[----:B------:R-:W-:Y:S01]  /*04a0*/  @!UP1 UMOV UR9, 0x400 ;  /* 0x0000040000099882 */ /* 0x000fe20000000000 */
[----:B------:R-:W-:Y:S01]  /*04b0*/  VOTEU.ALL UP2, P1 ;  /* 0x00000000003f7886 */ /* 0x000fe20000840000 */
[----:B------:R-:W-:Y:S01]  /*04c0*/  VOTEU.ALL UP3, P1 ;  /* 0x00000000003f7886 */ /* 0x000fe20000860000 */
[----:B------:R-:W-:Y:S01]  /*04d0*/  VOTEU.ALL UP4, P1 ;  /* 0x00000000003f7886 */ /* 0x000fe20000880000 */
[----:B------:R-:W1:Y:S01]  /*04e0*/  @!UP1 S2UR UR10, SR_CgaCtaId ;  /* 0x00000000000a99c3 */ /* 0x000e620000008800 */
[----:B------:R-:W-:Y:S01]  /*04f0*/  VOTEU.ALL UP5, P1 ;  /* 0x00000000003f7886 */ /* 0x000fe200008a0000 */
[----:B------:R-:W-:-:S04]  /*0500*/  SHF.R.S32.HI R3, RZ, 0x1f, R4 ;  /* 0x0000001fff037819 */ /* 0x000fc80000011404 */
[----:B------:R-:W-:-:S04]  /*0510*/  LEA.HI R3, R3, R4, RZ, 0x7 ;  /* 0x0000000403037211 */ /* 0x000fc800078f38ff */
[----:B------:R-:W-:-:S05]  /*0520*/  LOP3.LUT R3, R3, 0xffffff80, RZ, 0xc0, !PT ;  /* 0xffffff8003037812 */ /* 0x000fca00078ec0ff */
[----:B------:R-:W-:Y:S01]  /*0530*/  IMAD.IADD R5, R4, 0x1, -R3 ;  /* 0x0000000104057824 */ /* 0x000fe200078e0a03 */
[----:B0-----:R-:W-:Y:S02]  /*0540*/  @!UP0 ULEA UR8, UR7, UR6, 0x18 ;  /* 0x0000000607088291 */ /* 0x001fe4000f8ec03f */
[----:B------:R-:W-:-:S04]  /*0550*/  @!UP1 UIADD3 UR6, -UR11, 0x100000, URZ ;  /* 0x001000000b069890 */ /* 0x000fc8000fffe13f */
[----:B------:R-:W-:Y:S02]  /*0560*/  @!UP1 USHF.L.U32 UR7, UR6, 0xb, URZ ;  /* 0x0000000b06079899 */ /* 0x000fe4000800063f */
[----:B------:R-:W-:Y:S01]  /*0570*/  @!UP1 USHF.L.U32 UR6, UR6, 0x1, URZ ;  /* 0x0000000106069899 */ /* 0x000fe2000800063f */
[----:B------:R-:W-:Y:S01]  /*0580*/  VOTEU.ALL UP0, P0 ;  /* 0x00000000003f7886 */ /* 0x000fe20000000000 */
[----:B-1----:R-:W-:Y:S01]  /*0590*/  @!UP1 ULEA UR9, UR10, UR9, 0x18 ;  /* 0x000000090a099291 */ /* 0x002fe2000f8ec03f */
[----:B------:R-:W-:Y:S02]  /*05a0*/  VOTEU.ALL UP1, P0 ;  /* 0x00000000003f7886 */ /* 0x000fe40000020000 */
[----:B------:R-:W-:Y:S01]  /*05b0*/  ULDC.64 UR10, c[0x0][0x598] ;  /* 0x00016600000a7ab9 */ /* 0x000fe20000000a00 */
[----:B------:R-:W-:Y:S01]  /*05c0*/  ISETP.NE.AND P0, PT, R14, 0x3, PT ;  /* 0x000000030e00780c */ /* 0x000fe20003f05270 */
[----:B------:R-:W0:Y:S02]  /*05d0*/  FENCE.VIEW.ASYNC.S ;  /* 0x00000000000073c6 */ /* 0x000e240000000000 */
[----:B0-----:R0:W2:Y:S01]  /*05e0*/  @!UP0 SYNCS.EXCH.64 URZ, [UR8+0x80], UR4 ;  /* 0x00008004083f85b2 */ /* 0x0010a20008000100 */
[----:B------:R-:W-:-:S02]  /*05f0*/  ISETP.NE.U32.AND P1, PT, RZ, UR10, PT ;  /* 0x0000000aff007c0c */ /* 0x000fc4000bf25070 */
[----:B------:R-:W-:Y:S02]  /*0600*/  ISETP.EQ.OR P0, PT, R14, RZ, !P0 ;  /* 0x000000ff0e00720c */ /* 0x000fe40004702670 */
[----:B------:R-:W-:Y:S02]  /*0610*/  ISETP.NE.AND.EX P1, PT, RZ, UR11, PT, P1 ;  /* 0x0000000bff007c0c */ /* 0x000fe4000bf25310 */
[----:B------:R-:W-:-:S04]  /*0620*/  ISETP.EQ.AND P0, PT, R7, RZ, P0 ;  /* 0x000000ff0700720c */ /* 0x000fc80000702270 */
[----:B------:R-:W-:-:S04]  /*0630*/  SEL R23, RZ, 0x1, !P0 ;  /* 0x00000001ff177807 */ /* 0x000fc80004000000 */
[----:B------:R-:W-:Y:S01]  /*0640*/  SEL R23, R23, 0x2, P3 ;  /* 0x0000000217177807 */ /* 0x000fe20001800000 */
[----:B------:R0:W2:Y:S01]  /*0650*/  @!UP1 SYNCS.EXCH.64 URZ, [UR8+0x88], UR4 ;  /* 0x00008804083f95b2 */ /* 0x0000a20008000100 */
[----:B------:R-:W-:Y:S01]  /*0660*/  NOP ;  /* 0x0000000000007918 */ /* 0x000fe20000000000 */
[----:B------:R0:W2:Y:S01]  /*0670*/  @!UP2 SYNCS.EXCH.64 URZ, [UR9+0x60], UR6 ;  /* 0x00006006093fa5b2 */ /* 0x0000a20008000100 */
[----:B------:R0:W2:Y:S01]  /*0680*/  @!UP3 SYNCS.EXCH.64 URZ, [UR9+0x68], UR6 ;  /* 0x00006806093fb5b2 */ /* 0x0000a20008000100 */
[----:B------:R0:W2:Y:S01]  /*0690*/  @!UP4 SYNCS.EXCH.64 URZ, [UR9+0x70], UR6 ;  /* 0x00007006093fc5b2 */ /* 0x0000a20008000100 */
[----:B------:R0:W2:Y:S01]  /*06a0*/  @!UP5 SYNCS.EXCH.64 URZ, [UR9+0x78], UR6 ;  /* 0x00007806093fd5b2 */ /* 0x0000a20008000100 */
[----:B------:R-:W-:Y:S01]  /*06b0*/  NOP ;  /* 0x0000000000007918 */ /* 0x000fe20000000000 */
[----:B--234-:R-:W-:Y:S06]  /*06c0*/  BAR.SYNC.DEFER_BLOCKING 0x0 ;  /* 0x0000000000007b1d */ /* 0x01cfec0000010000 */
[----:B0-----:R-:W-:Y:S05]  /*06d0*/  @!P1 BRA `(.L_x_3) ;  /* 0x00000000001c9947 */ /* 0x001fea0003800000 */
[----:B------:R-:W0:Y:S02]  /*06e0*/  LDC.64 R2, c[0x0][0x598] ;  /* 0x00016600ff027b82 */ /* 0x000e240000000a00 */
[----:B0-----:R-:W2:Y:S02]  /*06f0*/  LDG.E.64 R2, desc[UR36][R2.64] ;  /* 0x0000002402027981 */ /* 0x001ea4000c1e1b00 */
[----:B--2---:R-:W-:-:S04]  /*0700*/  ISETP.NE.U32.AND P0, PT, R2, RZ, PT ;  /* 0x000000ff0200720c */ /* 0x004fc80003f05070 */
[----:B------:R-:W-:-:S13]  /*0710*/  ISETP.NE.AND.EX P0, PT, R3, RZ, PT, P0 ;  /* 0x000000ff0300720c */ /* 0x000fda0003f05300 */
[----:B------:R-:W-:Y:S05]  /*0720*/  @!P0 BRA `(.L_x_3) ;  /* 0x0000000000088947 */ /* 0x000fea0003800000 */
[----:B------:R1:W5:Y:S01]  /*0730*/  LD.E R88, desc[UR36][R2.64] ;  /* 0x0000002402587980 */ /* 0x000362000c101900 */
[----:B------:R-:W-:Y:S05]  /*0740*/  BRA `(.L_x_4) ;  /* 0x0000000000247947 */ /* 0x000fea0003800000 */
.L_x_3:
[----:B------:R-:W-:Y:S02]  /*0750*/  ULDC.64 UR4, c[0x0][0x588] ;  /* 0x0001620000047ab9 */ /* 0x000fe40000000a00 */
[----:B------:R-:W-:-:S04]  /*0760*/  ISETP.NE.U32.AND P0, PT, RZ, UR4, PT ;  /* 0x00000004ff007c0c */ /* 0x000fc8000bf05070 */
[----:B------:R-:W-:-:S13]  /*0770*/  ISETP.NE.AND.EX P0, PT, RZ, UR5, PT, P0 ;  /* 0x00000005ff007c0c */ /* 0x000fda000bf05300 */
[----:B------:R-:W-:Y:S05]  /*0780*/  @!P0 BRA `(.L_x_5) ;  /* 0x00000000000c8947 */ /* 0x000fea0003800000 */
[----:B------:R-:W0:Y:S02]  /*0790*/  LDC.64 R88, c[0x0][0x588] ;  /* 0x00016200ff587b82 */ /* 0x000e240000000a00 */
[----:B0-----:R0:W5:Y:S01]  /*07a0*/  LDG.E R88, desc[UR36][R88.64] ;  /* 0x0000002458587981 */ /* 0x001162000c1e1900 */
[----:B------:R-:W-:Y:S05]  /*07b0*/  BRA `(.L_x_4) ;  /* 0x0000000000087947 */ /* 0x000fea0003800000 */
.L_x_5:
[----:B------:R-:W-:Y:S02]  /*07c0*/  ULDC UR4, c[0x0][0x580] ;  /* 0x0001600000047ab9 */ /* 0x000fe40000000800 */
[----:B------:R-:W-:-:S07]  /*07d0*/  IMAD.U32 R88, RZ, RZ, UR4 ;  /* 0x00000004ff587e24 */ /* 0x000fce000f8e00ff */
.L_x_4:
[----:B------:R-:W-:Y:S02]  /*07e0*/  ULDC.64 UR4, c[0x0][0x5a0] ;  /* 0x0001680000047ab9 */ /* 0x000fe40000000a00 */
[----:B------:R-:W-:-:S04]  /*07f0*/  ISETP.NE.U32.AND P0, PT, RZ, UR4, PT ;  /* 0x00000004ff007c0c */ /* 0x000fc8000bf05070 */
[----:B------:R-:W-:-:S13]  /*0800*/  ISETP.NE.AND.EX P0, PT, RZ, UR5, PT, P0 ;  /* 0x00000005ff007c0c */ /* 0x000fda000bf05300 */
[----:B------:R-:W-:Y:S05]  /*0810*/  @!P0 BRA `(.L_x_6) ;  /* 0x00000000001c8947 */ /* 0x000fea0003800000 */
[----:B-1----:R-:W1:Y:S02]  /*0820*/  LDC.64 R2, c[0x0][0x5a0] ;  /* 0x00016800ff027b82 */ /* 0x002e640000000a00 */
[----:B-1----:R-:W2:Y:S02]  /*0830*/  LDG.E.64 R2, desc[UR36][R2.64] ;  /* 0x0000002402027981 */ /* 0x002ea4000c1e1b00 */
[----:B--2---:R-:W-:-:S04]  /*0840*/  ISETP.NE.U32.AND P0, PT, R2, RZ, PT ;  /* 0x000000ff0200720c */ /* 0x004fc80003f05070 */
[----:B------:R-:W-:-:S13]  /*0850*/  ISETP.NE.AND.EX P0, PT, R3, RZ, PT, P0 ;  /* 0x000000ff0300720c */ /* 0x000fda0003f05300 */
[----:B------:R-:W-:Y:S05]  /*0860*/  @!P0 BRA `(.L_x_6) ;  /* 0x0000000000088947 */ /* 0x000fea0003800000 */
[----:B0-----:R2:W5:Y:S01]  /*0870*/  LD.E R89, desc[UR36][R2.64] ;  /* 0x0000002402597980 */ /* 0x001562000c101900 */
[----:B------:R-:W-:Y:S05]  /*0880*/  BRA `(.L_x_7) ;  /* 0x0000000000247947 */ /* 0x000fea0003800000 */
.L_x_6:
[----:B------:R-:W-:Y:S02]  /*0890*/  ULDC.64 UR4, c[0x0][0x590] ;  /* 0x0001640000047ab9 */ /* 0x000fe40000000a00 */
[----:B------:R-:W-:-:S04]  /*08a0*/  ISETP.NE.U32.AND P0, PT, RZ, UR4, PT ;  /* 0x00000004ff007c0c */ /* 0x000fc8000bf05070 */
[----:B------:R-:W-:-:S13]  /*08b0*/  ISETP.NE.AND.EX P0, PT, RZ, UR5, PT, P0 ;  /* 0x00000005ff007c0c */ /* 0x000fda000bf05300 */
[----:B------:R-:W-:Y:S05]  /*08c0*/  @!P0 BRA `(.L_x_8) ;  /* 0x00000000000c8947 */ /* 0x000fea0003800000 */
[----:B-1----:R-:W0:Y:S02]  /*08d0*/  LDC.64 R2, c[0x0][0x590] ;  /* 0x00016400ff027b82 */ /* 0x002e240000000a00 */
[----:B0-----:R0:W5:Y:S01]  /*08e0*/  LDG.E R89, desc[UR36][R2.64] ;  /* 0x0000002402597981 */ /* 0x001162000c1e1900 */
[----:B------:R-:W-:Y:S05]  /*08f0*/  BRA `(.L_x_7) ;  /* 0x0000000000087947 */ /* 0x000fea0003800000 */
.L_x_8:
[----:B------:R-:W-:Y:S02]  /*0900*/  ULDC UR4, c[0x0][0x584] ;  /* 0x0001610000047ab9 */ /* 0x000fe40000000800 */
[----:B0-----:R-:W-:-:S07]  /*0910*/  IMAD.U32 R89, RZ, RZ, UR4 ;  /* 0x00000004ff597e24 */ /* 0x001fce000f8e00ff */
.L_x_7:
[----:B012---:R-:W0:Y:S01]  /*0920*/  LDC R2, c[0x0][0x65c] ;  /* 0x00019700ff027b82 */ /* 0x007e220000000800 */
[----:B------:R-:W1:Y:S01]  /*0930*/  S2R R15, SR_CTAID.Y ;  /* 0x00000000000f7919 */ /* 0x000e620000002600 */
[----:B------:R-:W-:Y:S01]  /*0940*/  ULDC UR6, c[0x0][0x28c] ;  /* 0x0000a30000067ab9 */ /* 0x000fe20000000800 */
[----:B------:R-:W-:Y:S01]  /*0950*/  ISETP.NE.AND P0, PT, R7, 0x2, PT ;  /* 0x000000020700780c */ /* 0x000fe20003f05270 */
[----:B------:R-:W-:Y:S01]  /*0960*/  UIADD3 UR6, UR6, 0x7f, URZ ;  /* 0x0000007f06067890 */ /* 0x000fe2000fffe03f */
[----:B------:R-:W2:Y:S01]  /*0970*/  S2R R6, SR_CTAID.X ;  /* 0x0000000000067919 */ /* 0x000ea20000002500 */
[----:B------:R-:W-:Y:S01]  /*0980*/  UMOV UR38, URZ ;  /* 0x0000003f00267c82 */ /* 0x000fe20008000000 */
[----:B------:R-:W-:Y:S01]  /*0990*/  UMOV UR39, URZ ;  /* 0x0000003f00277c82 */ /* 0x000fe20008000000 */
[----:B------:R-:W-:Y:S01]  /*09a0*/  USHF.R.S32.HI UR7, URZ, 0x1f, UR6 ;  /* 0x0000001f3f077899 */ /* 0x000fe20008011406 */
[----:B------:R-:W-:-:S03]  /*09b0*/  ULDC.64 UR8, c[0x0][0x650] ;  /* 0x0001940000087ab9 */ /* 0x000fc60000000a00 */
[----:B------:R-:W-:-:S04]  /*09c0*/  ULEA.HI UR7, UR7, UR6, URZ, 0x7 ;  /* 0x0000000607077291 */ /* 0x000fc8000f8f383f */
[----:B------:R-:W-:Y:S01]  /*09d0*/  USHF.R.S32.HI UR40, URZ, 0x7, UR7 ;  /* 0x000000073f287899 */ /* 0x000fe20008011407 */
[----:B0-----:R-:W-:-:S13]  /*09e0*/  ISETP.NE.AND P1, PT, R2, 0x1, PT ;  /* 0x000000010200780c */ /* 0x001fda0003f25270 */
[----:B------:R-:W2:Y:S01]  /*09f0*/  @P1 LDC R17, c[0x0][0x10] ;  /* 0x00000400ff111b82 */ /* 0x000ea20000000800 */
[----:B-1----:R-:W-:Y:S02]  /*0a00*/  @P1 IMAD.MOV.U32 R8, RZ, RZ, R15 ;  /* 0x000000ffff081224 */ /* 0x002fe400078e000f */
[----:B------:R-:W-:Y:S02]  /*0a10*/  @P1 IMAD.MOV.U32 R9, RZ, RZ, RZ ;  /* 0x000000ffff091224 */ /* 0x000fe400078e00ff */
[----:B------:R-:W-:-:S03]  /*0a20*/  @P1 IMAD.MOV.U32 R7, RZ, RZ, RZ ;  /* 0x000000ffff071224 */ /* 0x000fc600078e00ff */
[----:B------:R-:W0:Y:S01]  /*0a30*/  @!P1 LDC R3, c[0x0][0xc] ;  /* 0x00000300ff039b82 */ /* 0x000e220000000800 */
[----:B------:R-:W-:Y:S01]  /*0a40*/  ULDC UR4, c[0x0][0xc] ;  /* 0x0000030000047ab9 */ /* 0x000fe20000000800 */
[----:B------:R-:W-:Y:S02]  /*0a50*/  ULDC UR5, c[0x0][0x10] ;  /* 0x0000040000057ab9 */ /* 0x000fe40000000800 */
[----:B------:R-:W-:-:S04]  /*0a60*/  UIMAD.WIDE.U32 UR4, UR4, UR5, URZ ;  /* 0x00000005040472a5 */ /* 0x000fc8000f8e003f */
[----:B------:R-:W1:Y:S01]  /*0a70*/  LDC R0, c[0x0][0x14] ;  /* 0x00000500ff007b82 */ /* 0x000e620000000800 */
[----:B--2---:R-:W-:-:S04]  /*0a80*/  @P1 IMAD.WIDE.U32 R16, R6, R17, R8 ;  /* 0x0000001106101225 */ /* 0x004fc800078e0008 */
[----:B------:R-:W-:Y:S02]  /*0a90*/  @P1 IMAD.IADD R17, R17, 0x1, R7 ;  /* 0x0000000111111824 */ /* 0x000fe400078e0207 */
[----:B------:R-:W-:Y:S02]  /*0aa0*/  IMAD.MOV.U32 R7, RZ, RZ, RZ ;  /* 0x000000ffff077224 */ /* 0x000fe400078e00ff */
[----:B0-----:R-:W-:-:S04]  /*0ab0*/  @!P1 IMAD.WIDE.U32 R8, R3, R15, R6 ;  /* 0x0000000f03089225 */ /* 0x001fc800078e0006 */
[----:B------:R-:W-:Y:S02]  /*0ac0*/  @!P1 IMAD.MOV.U32 R16, RZ, RZ, R8 ;  /* 0x000000ffff109224 */ /* 0x000fe400078e0008 */
[----:B-1----:R-:W-:-:S04]  /*0ad0*/  IMAD.WIDE.U32 R10, R0, UR4, RZ ;  /* 0x00000004000a7c25 */ /* 0x002fc8000f8e00ff */
[----:B------:R-:W-:Y:S01]  /*0ae0*/  IMAD R3, R0, UR5, RZ ;  /* 0x0000000500037c24 */ /* 0x000fe2000f8e02ff */
[----:B------:R0:W-:Y:S01]  /*0af0*/  STL.64 [R1], R10 ;  /* 0x0000000a01007387 */ /* 0x0001e20000100a00 */
[----:B------:R-:W-:Y:S02]  /*0b00*/  @!P1 IMAD.MOV.U32 R17, RZ, RZ, R9 ;  /* 0x000000ffff119224 */ /* 0x000fe400078e0009 */
[----:B------:R-:W-:Y:S01]  /*0b10*/  IMAD.IADD R0, R11, 0x1, R3 ;  /* 0x000000010b007824 */ /* 0x000fe200078e0203 */
[----:B------:R-:W-:Y:S06]  /*0b20*/  @P0 BRA `(.L_x_9) ;  /* 0x0000000000200947 */ /* 0x000fec0003800000 */
[----:B------:R-:W-:Y:S01]  /*0b30*/  UISETP.GE.U32.AND UP0, UPT, UR40, 0x5, UPT ;  /* 0x000000052800788c */ /* 0x000fe2000bf06070 */
[----:B------:R-:W-:Y:S01]  /*0b40*/  IADD3 R16, P0, R16, R10, RZ ;  /* 0x0000000a10107210 */ /* 0x000fe20007f1e0ff */
[----:B------:R-:W-:Y:S01]  /*0b50*/  UIMAD.WIDE.U32 UR4, UR40, -0x33333333, URZ ;  /* 0xcccccccd280478a5 */ /* 0x000fe2000f8e003f */
[----:B------:R-:W-:-:S03]  /*0b60*/  UMOV UR39, URZ ;  /* 0x0000003f00277c82 */ /* 0x000fc60008000000 */
[----:B------:R-:W-:Y:S01]  /*0b70*/  USHF.R.U32.HI UR4, URZ, 0x2, UR5 ;  /* 0x000000023f047899 */ /* 0x000fe20008011605 */
[----:B------:R-:W-:-:S03]  /*0b80*/  IMAD.X R17, R0, 0x1, R17, P0 ;  /* 0x0000000100117824 */ /* 0x000fc600000e0611 */
[----:B------:R-:W-:Y:S02]  /*0b90*/  UIMAD UR38, UR4, -0x5, UR40 ;  /* 0xfffffffb042678a4 */ /* 0x000fe4000f8e0228 */
[----:B------:R-:W-:-:S12]  /*0ba0*/  @UP0 ULOP3.LUT UR39, UR4, 0x1, URZ, 0xc0, !UPT ;  /* 0x0000000104270892 */ /* 0x000fd8000f8ec03f */
.L_x_9:
[----:B------:R-:W-:Y:S01]  /*0bb0*/  ISETP.GE.U32.AND P0, PT, R16, UR8, PT ;  /* 0x0000000810007c0c */ /* 0x000fe2000bf06070 */
[----:B------:R-:W-:Y:S01]  /*0bc0*/  IMAD.MOV.U32 R22, RZ, RZ, -0x1 ;  /* 0xffffffffff167424 */ /* 0x000fe200078e00ff */
[----:B------:R-:W-:Y:S01]  /*0bd0*/  PRMT R3, RZ, 0x7610, R3 ;  /* 0x00007610ff037816 */ /* 0x000fe20000000003 */
[----:B------:R-:W-:Y:S01]  /*0be0*/  IMAD.MOV.U32 R18, RZ, RZ, -0x1 ;  /* 0xffffffffff127424 */ /* 0x000fe200078e00ff */
[----:B------:R-:W-:Y:S01]  /*0bf0*/  ISETP.GE.U32.AND.EX P0, PT, R17, UR9, PT, P0 ;  /* 0x0000000911007c0c */ /* 0x000fe2000bf06100 */
[----:B------:R-:W-:-:S12]  /*0c00*/  IMAD.MOV.U32 R19, RZ, RZ, -0x1 ;  /* 0xffffffffff137424 */ /* 0x000fd800078e00ff */
[----:B------:R-:W-:Y:S05]  /*0c10*/  @P0 BRA `(.L_x_10) ;  /* 0x0000000400580947 */ /* 0x000fea0003800000 */
[----:B------:R-:W1:Y:S01]  /*0c20*/  LDC.64 R20, c[0x0][0x628] ;  /* 0x00018a00ff147b82 */ /* 0x000e620000000a00 */
[----:B------:R-:W-:Y:S02]  /*0c30*/  IMAD.MOV.U32 R8, RZ, RZ, R16 ;  /* 0x000000ffff087224 */ /* 0x000fe400078e0010 */
[----:B------:R-:W-:-:S05]  /*0c40*/  IMAD.MOV.U32 R9, RZ, RZ, R17 ;  /* 0x000000ffff097224 */ /* 0x000fca00078e0011 */
[----:B------:R-:W2:Y:S08]  /*0c50*/  LDC R18, c[0x0][0x630] ;  /* 0x00018c00ff127b82 */ /* 0x000eb00000000800 */
[----:B------:R-:W3:Y:S01]  /*0c60*/  LDC.64 R24, c[0x0][0x620] ;  /* 0x00018800ff187b82 */ /* 0x000ee20000000a00 */
[----:B-1----:R-:W-:-:S04]  /*0c70*/  ISETP.NE.U32.AND P0, PT, R20, RZ, PT ;  /* 0x000000ff1400720c */ /* 0x002fc80003f05070 */
[----:B------:R-:W-:-:S13]  /*0c80*/  ISETP.NE.AND.EX P0, PT, R21, RZ, PT, P0 ;  /* 0x000000ff1500720c */ /* 0x000fda0003f05300 */
[----:B--23--:R-:W-:Y:S05]  /*0c90*/  @!P0 BRA `(.L_x_11) ;  /* 0x0000000000288947 */ /* 0x00cfea0003800000 */
[----:B------:R-:W1:Y:S02]  /*0ca0*/  LDC R3, c[0x0][0x634] ;  /* 0x00018d00ff037b82 */ /* 0x000e640000000800 */
[----:B-1----:R-:W-:-:S05]  /*0cb0*/  IADD3 R3, P0, R16, R3, RZ ;  /* 0x0000000310037210 */ /* 0x002fca0007f1e0ff */
[----:B------:R-:W-:-:S04]  /*0cc0*/  IMAD.X R19, RZ, RZ, R17, P0 ;  /* 0x000000ffff137224 */ /* 0x000fc800000e0611 */
[----:B------:R-:W-:-:S04]  /*0cd0*/  IMAD.WIDE.U32 R8, R19, R20, RZ ;  /* 0x0000001413087225 */ /* 0x000fc800078e00ff */
[----:B0-----:R-:W-:-:S04]  /*0ce0*/  IMAD.WIDE.U32 R10, P0, R3, R21, R8 ;  /* 0x00000015030a7225 */ /* 0x001fc80007800008 */
[----:B------:R-:W-:-:S04]  /*0cf0*/  IMAD.WIDE.U32 R8, R3, R20, RZ ;  /* 0x0000001403087225 */ /* 0x000fc800078e00ff */
[----:B------:R-:W-:Y:S01]  /*0d00*/  IMAD.X R13, RZ, RZ, RZ, P0 ;  /* 0x000000ffff0d7224 */ /* 0x000fe200000e06ff */
[----:B------:R-:W-:Y:S01]  /*0d10*/  IADD3 RZ, P0, R9, R10, RZ ;  /* 0x0000000a09ff7210 */ /* 0x000fe20007f1e0ff */
[----:B------:R-:W-:-:S04]  /*0d20*/  IMAD.MOV.U32 R12, RZ, RZ, R11 ;  /* 0x000000ffff0c7224 */ /* 0x000fc800078e000b */
[----:B------:R-:W-:-:S08]  /*0d30*/  IMAD.WIDE.U32.X R8, R19, R21, R12, P0 ;  /* 0x0000001513087225 */ /* 0x000fd000000e040c */
.L_x_11:
[-CC-:B------:R-:W-:Y:S01]  /*0d40*/  SHF.R.U64 R30, R8, R18.reuse, R9.reuse ;  /* 0x00000012081e7219 */ /* 0x180fe20000001209 */
[----:B------:R-:W1:Y:S01]  /*0d50*/  LDC R12, c[0x0][0x618] ;  /* 0x00018600ff0c7b82 */ /* 0x000e620000000800 */
[----:B------:R-:W-:Y:S01]  /*0d60*/  SHF.R.U32.HI R7, RZ, R18, R9 ;  /* 0x00000012ff077219 */ /* 0x000fe20000011609 */
[----:B------:R-:W-:Y:S01]  /*0d70*/  ULDC UR4, c[0x0][0x150] ;  /* 0x0000540000047ab9 */ /* 0x000fe20000000800 */
[----:B0-----:R-:W-:Y:S02]  /*0d80*/  IADD3 R11, P0, RZ, -R30, RZ ;  /* 0x8000001eff0b7210 */ /* 0x001fe40007f1e0ff */
[----:B------:R-:W-:-:S03]  /*0d90*/  I2FP.F32.U32 R3, R6 ;  /* 0x0000000600037245 */ /* 0x000fc60000201000 */
[----:B------:R-:W0:Y:S01]  /*0da0*/  LDC.64 R26, c[0x0][0x640] ;  /* 0x00019000ff1a7b82 */ /* 0x000e220000000a00 */
[----:B------:R-:W-:Y:S02]  /*0db0*/  IMAD.X R13, RZ, RZ, ~R7, P0 ;  /* 0x000000ffff0d7224 */ /* 0x000fe400000e0e07 */
[----:B------:R-:W-:Y:S01]  /*0dc0*/  FMUL R3, R3, UR4 ;  /* 0x0000000403037c20 */ /* 0x000fe20008400000 */
[----:B------:R-:W-:Y:S01]  /*0dd0*/  IMAD.WIDE.U32 R8, R11, R24, R16 ;  /* 0x000000180b087225 */ /* 0x000fe200078e0010 */
[----:B------:R-:W-:-:S03]  /*0de0*/  ULDC UR4, c[0x0][0x154] ;  /* 0x0000550000047ab9 */ /* 0x000fc60000000800 */
[----:B------:R-:W-:Y:S01]  /*0df0*/  IMAD R10, R13, R24, RZ ;  /* 0x000000180d0a7224 */ /* 0x000fe200078e02ff */
[----:B------:R-:W2:Y:S01]  /*0e00*/  LDC R7, c[0x0][0x144] ;  /* 0x00005100ff077b82 */ /* 0x000ea20000000800 */
[----:B------:R-:W3:Y:S02]  /*0e10*/  F2I.U32.TRUNC.NTZ R3, R3 ;  /* 0x0000000300037305 */ /* 0x000ee4000020f000 */
[----:B------:R-:W-:-:S04]  /*0e20*/  IMAD R11, R11, R25, R10 ;  /* 0x000000190b0b7224 */ /* 0x000fc800078e020a */
[----:B------:R-:W-:Y:S01]  /*0e30*/  IMAD.IADD R9, R9, 0x1, R11 ;  /* 0x0000000109097824 */ /* 0x000fe200078e020b */
[----:B------:R-:W4:Y:S01]  /*0e40*/  LDC R18, c[0x0][0x608] ;  /* 0x00018200ff127b82 */ /* 0x000f220000000800 */
[----:B------:R-:W-:-:S03]  /*0e50*/  IMAD.MOV.U32 R11, RZ, RZ, -0x1 ;  /* 0xffffffffff0b7424 */ /* 0x000fc600078e00ff */
[-C--:B-1----:R-:W-:Y:S02]  /*0e60*/  SHF.R.U64 R22, R8, R12.reuse, R9 ;  /* 0x0000000c08167219 */ /* 0x082fe40000001209 */
[----:B------:R-:W-:Y:S02]  /*0e70*/  I2FP.F32.U32 R8, R15 ;  /* 0x0000000f00087245 */ /* 0x000fe40000201000 */
[----:B------:R-:W1:Y:S01]  /*0e80*/  LDC R24, c[0x0][0x658] ;  /* 0x00019600ff187b82 */ /* 0x000e620000000800 */
[----:B0-----:R-:W-:Y:S01]  /*0e90*/  ISETP.NE.U32.AND P0, PT, R26, RZ, PT ;  /* 0x000000ff1a00720c */ /* 0x001fe20003f05070 */
[----:B---3--:R-:W-:Y:S01]  /*0ea0*/  IMAD.MOV R10, RZ, RZ, -R3 ;  /* 0x000000ffff0a7224 */ /* 0x008fe200078e0a03 */
[----:B------:R-:W-:Y:S01]  /*0eb0*/  SHF.R.U32.HI R9, RZ, R12, R9 ;  /* 0x0000000cff097219 */ /* 0x000fe20000011609 */
[----:B------:R-:W-:Y:S01]  /*0ec0*/  FMUL R8, R8, UR4 ;  /* 0x0000000408087c20 */ /* 0x000fe20008400000 */
[----:B------:R-:W-:-:S03]  /*0ed0*/  ISETP.NE.AND.EX P0, PT, R27, RZ, PT, P0 ;  /* 0x000000ff1b00720c */ /* 0x000fc60003f05300 */
[----:B------:R-:W0:Y:S01]  /*0ee0*/  LDC R20, c[0x0][0x148] ;  /* 0x00005200ff147b82 */ /* 0x000e220000000800 */
[----:B--2---:R-:W-:-:S07]  /*0ef0*/  IMAD R3, R7, R10, R6 ;  /* 0x0000000a07037224 */ /* 0x004fce00078e0206 */
[----:B------:R-:W2:Y:S01]  /*0f00*/  LDC R21, c[0x0][0x600] ;  /* 0x00018000ff157b82 */ /* 0x000ea20000000800 */
[-CC-:B----4-:R-:W-:Y:S02]  /*0f10*/  SHF.R.U64 R32, R22, R18.reuse, R9.reuse ;  /* 0x0000001216207219 */ /* 0x190fe40000001209 */
[----:B------:R-:W-:Y:S01]  /*0f20*/  SHF.R.U32.HI R7, RZ, R18, R9 ;  /* 0x00000012ff077219 */ /* 0x000fe20000011609 */
[----:B------:R-:W-:Y:S01]  /*0f30*/  IMAD.MOV.U32 R9, RZ, RZ, 0x1 ;  /* 0x00000001ff097424 */ /* 0x000fe200078e00ff */
[----:B------:R3:W4:Y:S03]  /*0f40*/  F2I.U32.TRUNC.NTZ R18, R8 ;  /* 0x0000000800127305 */ /* 0x000726000020f000 */
[----:B------:R-:W0:Y:S01]  /*0f50*/  LDC R25, c[0x0][0x648] ;  /* 0x00019200ff197b82 */ /* 0x000e220000000800 */
[-C--:B-1----:R-:W-:Y:S02]  /*0f60*/  SHF.L.U32 R6, R11, R24.reuse, RZ ;  /* 0x000000180b067219 */ /* 0x082fe400000006ff */
[----:B------:R-:W-:-:S02]  /*0f70*/  SHF.R.U64 R34, R32, R24, R7 ;  /* 0x0000001820227219 */ /* 0x000fc40000001207 */
[----:B------:R-:W-:Y:S02]  /*0f80*/  LOP3.LUT R13, RZ, R6, RZ, 0x33, !PT ;  /* 0x00000006ff0d7212 */ /* 0x000fe400078e33ff */
[-C--:B------:R-:W-:Y:S01]  /*0f90*/  SHF.R.U32.HI R7, RZ, R24.reuse, R7 ;  /* 0x00000018ff077219 */ /* 0x080fe20000011607 */
[----:B------:R-:W1:Y:S01]  /*0fa0*/  LDC R29, c[0x0][0x638] ;  /* 0x00018e00ff1d7b82 */ /* 0x000e620000000800 */
[----:B------:R-:W-:Y:S01]  /*0fb0*/  SHF.L.U32 R12, R9, R24, RZ ;  /* 0x00000018090c7219 */ /* 0x000fe200000006ff */
[----:B------:R-:W-:-:S06]  /*0fc0*/  IMAD.MOV.U32 R6, RZ, RZ, R34 ;  /* 0x000000ffff067224 */ /* 0x000fcc00078e0022 */
[----:B------:R-:W0:Y:S01]  /*0fd0*/  LDC R28, c[0x0][0x610] ;  /* 0x00018400ff1c7b82 */ /* 0x000e220000000800 */
[----:B---34-:R-:W-:Y:S05]  /*0fe0*/  @!P0 BRA `(.L_x_12) ;  /* 0x0000000000288947 */ /* 0x018fea0003800000 */
[----:B------:R-:W3:Y:S02]  /*0ff0*/  LDC R11, c[0x0][0x64c] ;  /* 0x00019300ff0b7b82 */ /* 0x000ee40000000800 */
[----:B---3--:R-:W-:-:S05]  /*1000*/  IADD3 R11, P0, R34, R11, RZ ;  /* 0x0000000b220b7210 */ /* 0x008fca0007f1e0ff */
[----:B------:R-:W-:-:S04]  /*1010*/  IMAD.X R19, RZ, RZ, R7, P0 ;  /* 0x000000ffff137224 */ /* 0x000fc800000e0607 */
[----:B------:R-:W-:-:S04]  /*1020*/  IMAD.WIDE.U32 R6, R19, R26, RZ ;  /* 0x0000001a13067225 */ /* 0x000fc800078e00ff */
[----:B------:R-:W-:-:S04]  /*1030*/  IMAD.WIDE.U32 R8, P0, R11, R27, R6 ;  /* 0x0000001b0b087225 */ /* 0x000fc80007800006 */
[----:B------:R-:W-:-:S04]  /*1040*/  IMAD.WIDE.U32 R6, R11, R26, RZ ;  /* 0x0000001a0b067225 */ /* 0x000fc800078e00ff */
[----:B------:R-:W-:Y:S01]  /*1050*/  IMAD.X R11, RZ, RZ, RZ, P0 ;  /* 0x000000ffff0b7224 */ /* 0x000fe200000e06ff */
[----:B------:R-:W-:Y:S01]  /*1060*/  IADD3 RZ, P0, R7, R8, RZ ;  /* 0x0000000807ff7210 */ /* 0x000fe20007f1e0ff */
[----:B------:R-:W-:-:S04]  /*1070*/  IMAD.MOV.U32 R10, RZ, RZ, R9 ;  /* 0x000000ffff0a7224 */ /* 0x000fc800078e0009 */
[----:B------:R-:W-:-:S08]  /*1080*/  IMAD.WIDE.U32.X R6, R19, R27, R10, P0 ;  /* 0x0000001b13067225 */ /* 0x000fd000000e040a */
.L_x_12:
[----:B0-----:R-:W-:Y:S01]  /*1090*/  SHF.R.U64 R6, R6, R25, R7 ;  /* 0x0000001906067219 */ /* 0x001fe20000001207 */
[----:B--2---:R-:W-:Y:S01]  /*10a0*/  VIADD R7, R21, 0xffffffff ;  /* 0xffffffff15077836 */ /* 0x004fe20000000000 */
[----:B------:R-:W-:Y:S01]  /*10b0*/  LOP3.LUT R13, R32, R13, RZ, 0xc0, !PT ;  /* 0x0000000d200d7212 */ /* 0x000fe200078ec0ff */
[----:B------:R-:W-:Y:S02]  /*10c0*/  IMAD.MOV R18, RZ, RZ, -R18 ;  /* 0x000000ffff127224 */ /* 0x000fe400078e0a12 */
[----:B------:R-:W-:Y:S01]  /*10d0*/  IMAD.MOV R8, RZ, RZ, -R6 ;  /* 0x000000ffff087224 */ /* 0x000fe200078e0a06 */
[----:B------:R-:W-:Y:S01]  /*10e0*/  LOP3.LUT R7, R22, R7, RZ, 0xc0, !PT ;  /* 0x0000000716077212 */ /* 0x000fe200078ec0ff */
[----:B------:R-:W-:Y:S02]  /*10f0*/  IMAD R12, R12, R6, R13 ;  /* 0x000000060c0c7224 */ /* 0x000fe400078e020d */
[----:B------:R-:W-:Y:S02]  /*1100*/  @P1 IMAD R3, R20, R18, R15 ;  /* 0x0000001214031224 */ /* 0x000fe400078e020f */
[----:B-1----:R-:W-:-:S02]  /*1110*/  IMAD R6, R8, R29, R34 ;  /* 0x0000001d08067224 */ /* 0x002fc400078e0222 */
[----:B------:R-:W-:Y:S02]  /*1120*/  IMAD R22, R12, R28, R3 ;  /* 0x0000001c0c167224 */ /* 0x000fe400078e0203 */
[----:B------:R-:W-:Y:S02]  /*1130*/  IMAD R7, R6, R21, R7 ;  /* 0x0000001506077224 */ /* 0x000fe400078e0207 */
[----:B------:R-:W-:Y:S02]  /*1140*/  IMAD.MOV.U32 R3, RZ, RZ, 0x1 ;  /* 0x00000001ff037424 */ /* 0x000fe400078e00ff */
[----:B------:R-:W-:Y:S01]  /*1150*/  IMAD.MOV.U32 R19, RZ, RZ, R30 ;  /* 0x000000ffff137224 */ /* 0x000fe200078e001e */
[----:B------:R-:W-:Y:S02]  /*1160*/  SEL R18, R7, R22, !P1 ;  /* 0x0000001607127207 */ /* 0x000fe40004800000 */
[----:B------:R-:W-:-:S07]  /*1170*/  SEL R22, R22, R7, !P1 ;  /* 0x0000000716167207 */ /* 0x000fce0004800000 */
.L_x_10:
[----:B------:R-:W-:Y:S05]  /*1180*/  @!P2 BRA `(.L_x_13) ;  /* 0x000000580050a947 */ /* 0x000fea0003800000 */
[----:B------:R-:W-:-:S13]  /*1190*/  ISETP.GT.U32.AND P0, PT, R31, 0x1, PT ;  /* 0x000000011f00780c */ /* 0x000fda0003f04070 */
[----:B------:R-:W-:Y:S05]  /*11a0*/  @P0 EXIT ;  /* 0x000000000000094d */ /* 0x000fea0003800000 */
.L_x_14:
[----:B------:R-:W-:-:S08]  /*11b0*/  NOP ;  /* 0x0000000000007918 */ /* 0x000fd00000000000 */
[----:B------:R-:W1:Y:S02]  /*11c0*/  USETMAXREG.TRY_ALLOC.CTAPOOL UP0, 0xe8 ;  /* 0x000000e8000079c8 */ /* 0x000e640008000600 */
[----:B-1----:R-:W-:-:S13]  /*11d0*/  PLOP3.LUT P0, PT, PT, PT, UP0, 0x80, 0x0 ;  /* 0x000000000000781c */ /* 0x002fda0003f0f008 */
[----:B------:R-:W-:Y:S05]  /*11e0*/  @!P0 BRA `(.L_x_14) ;  /* 0xfffffffc00f08947 */ /* 0x000fea000383ffff */
[----:B------:R-:W-:-:S13]  /*11f0*/  LOP3.LUT P0, RZ, R3, 0xff, RZ, 0xc0, !PT ;  /* 0x000000ff03ff7812 */ /* 0x000fda000780c0ff */
[----:B------:R-:W-:Y:S05]  /*1200*/  @!P0 EXIT ;  /* 0x000000000000894d */ /* 0x000fea0003800000 */
[----:B------:R-:W2:Y:S01]  /*1210*/  LDL.64 R8, [R1] ;  /* 0x0000000001087983 */ /* 0x000ea20000100a00 */
[----:B------:R-:W-:Y:S01]  /*1220*/  SHF.R.S32.HI R4, RZ, 0x1f, R5 ;  /* 0x0000001fff047819 */ /* 0x000fe20000011405 */
[----:B------:R-:W1:Y:S01]  /*1230*/  S2UR UR4, SR_CgaCtaId ;  /* 0x00000000000479c3 */ /* 0x000e620000008800 */
[----:B------:R-:W-:Y:S01]  /*1240*/  UISETP.LT.AND UP0, UPT, UR40, 0x1, UPT ;  /* 0x000000012800788c */ /* 0x000fe2000bf01270 */
[----:B------:R-:W-:Y:S01]  /*1250*/  LOP3.LUT R102, R23, 0x1, RZ, 0xfc, !PT ;  /* 0x0000000117667812 */ /* 0x000fe200078efcff */
[----:B------:R-:W-:Y:S01]  /*1260*/  UIADD3 UR5, UR43, -0x1, URZ ;  /* 0xffffffff2b057890 */ /* 0x000fe2000fffe03f */
[CC--:B------:R-:W-:Y:S01]  /*1270*/  LEA.HI R3, R4.reuse, R5.reuse, RZ, 0x2 ;  /* 0x0000000504037211 */ /* 0x0c0fe200078f10ff */
[----:B------:R-:W-:Y:S01]  /*1280*/  USEL UR42, UR40, 0x1, UP0 ;  /* 0x00000001282a7887 */ /* 0x000fe20008000000 */
[----:B------:R-:W-:Y:S01]  /*1290*/  LEA.HI R4, R4, R5, RZ, 0x5 ;  /* 0x0000000504047211 */ /* 0x000fe200078f28ff */
[----:B------:R-:W-:Y:S01]  /*12a0*/  UMOV UR41, 0x400 ;  /* 0x0000040000297882 */ /* 0x000fe20000000000 */
[--C-:B------:R-:W-:Y:S01]  /*12b0*/  SHF.R.S32.HI R90, RZ, 0x2, R3.reuse ;  /* 0x00000002ff5a7819 */ /* 0x100fe20000011403 */
[----:B------:R-:W3:Y:S01]  /*12c0*/  LDC R96, c[0x0][0x658] ;  /* 0x00019600ff607b82 */ /* 0x000ee20000000800 */
[----:B------:R-:W-:Y:S01]  /*12d0*/  SHF.R.S32.HI R7, RZ, 0x1f, R3 ;  /* 0x0000001fff077819 */ /* 0x000fe20000011403 */
[----:B------:R-:W-:Y:S01]  /*12e0*/  UISETP.NE.AND UP0, UPT, UR5, URZ, UPT ;  /* 0x0000003f0500728c */ /* 0x000fe2000bf05270 */
[----:B------:R-:W-:Y:S01]  /*12f0*/  LOP3.LUT R6, R3, 0xfffffffc, RZ, 0xc0, !PT ;  /* 0xfffffffc03067812 */ /* 0x000fe200078ec0ff */
[----:B------:R-:W-:Y:S01]  /*1300*/  ULDC UR6, c[0x0][0x284] ;  /* 0x0000a10000067ab9 */ /* 0x000fe20000000800 */
[----:B------:R-:W-:Y:S01]  /*1310*/  LEA.HI R7, R7, R90, RZ, 0x3 ;  /* 0x0000005a07077211 */ /* 0x000fe200078f18ff */
[----:B------:R-:W-:Y:S01]  /*1320*/  USHF.L.U32 UR45, UR40, 0x1, URZ ;  /* 0x00000001282d7899 */ /* 0x000fe2000800063f */
[----:B------:R-:W-:Y:S01]  /*1330*/  SHF.R.S32.HI R3, RZ, 0x5, R4 ;  /* 0x00000005ff037819 */ /* 0x000fe20000011404 */
[----:B------:R-:W4:Y:S01]  /*1340*/  LDC.64 R94, c[0x0][0x5c8] ;  /* 0x00017200ff5e7b82 */ /* 0x000f220000000a00 */
[----:B------:R-:W-:Y:S01]  /*1350*/  LOP3.LUT R7, R7, 0xfffffff8, RZ, 0xc0, !PT ;  /* 0xfffffff807077812 */ /* 0x000fe200078ec0ff */
[----:B------:R-:W-:Y:S01]  /*1360*/  IMAD.IADD R6, R5, 0x1, -R6 ;  /* 0x0000000105067824 */ /* 0x000fe200078e0a06 */
[----:B------:R-:W-:Y:S01]  /*1370*/  UIADD3 UR42, -UR42, UR40, URZ ;  /* 0x000000282a2a7290 */ /* 0x000fe2000fffe13f */
[----:B------:R-:W-:-:S02]  /*1380*/  IMAD.MOV.U32 R5, RZ, RZ, 0x1 ;  /* 0x00000001ff057424 */ /* 0x000fc400078e00ff */
[----:B------:R-:W-:Y:S01]  /*1390*/  IMAD.IADD R90, R90, 0x1, -R7 ;  /* 0x000000015a5a7824 */ /* 0x000fe200078e0a07 */
[----:B-1----:R-:W-:Y:S01]  /*13a0*/  ULEA UR41, UR4, UR41, 0x18 ;  /* 0x0000002904297291 */ /* 0x002fe2000f8ec03f */
[----:B------:R-:W1:Y:S01]  /*13b0*/  LDC R97, c[0x0][0x288] ;  /* 0x0000a200ff617b82 */ /* 0x000e620000000800 */
[----:B------:R-:W-:Y:S01]  /*13c0*/  USHF.L.U32 UR4, UR5, 0x3, URZ ;  /* 0x0000000305047899 */ /* 0x000fe2000800063f */
[--C-:B------:R-:W-:Y:S01]  /*13d0*/  IMAD R101, R3, -0x10, -R90.reuse ;  /* 0xfffffff003657824 */ /* 0x100fe200078e0a5a */
[--C-:B------:R-:W-:Y:S01]  /*13e0*/  SHF.R.S32.HI R91, RZ, 0x1f, R90.reuse ;  /* 0x0000001fff5b7819 */ /* 0x100fe2000001145a */
[----:B------:R-:W-:Y:S01]  /*13f0*/  USEL UR5, URZ, 0x1, UP0 ;  /* 0x000000013f057887 */ /* 0x000fe20008000000 */
[----:B------:R-:W-:Y:S01]  /*1400*/  IMAD.SHL.U32 R92, R6, 0x2, RZ ;  /* 0x00000002065c7824 */ /* 0x000fe200078e00ff */
[----:B------:R-:W-:Y:S01]  /*1410*/  UIADD3 UR46, UR41, 0x60, URZ ;  /* 0x00000060292e7890 */ /* 0x000fe2000fffe03f */
[----:B------:R-:W-:Y:S01]  /*1420*/  VIADD R101, R101, UR6 ;  /* 0x0000000665657c36 */ /* 0x000fe20008000000 */
[----:B------:R-:W0:Y:S01]  /*1430*/  LDC R99, c[0x0][0x600] ;  /* 0x00018000ff637b82 */ /* 0x000e220000000800 */
[----:B------:R-:W-:Y:S01]  /*1440*/  IMAD.WIDE R90, R3, 0x10, R90 ;  /* 0x00000010035a7825 */ /* 0x000fe200078e025a */
[----:B------:R-:W-:Y:S01]  /*1450*/  ULOP3.LUT UR4, UR4, 0x8, URZ, 0xc0, !UPT ;  /* 0x0000000804047892 */ /* 0x000fe2000f8ec03f */
[----:B------:R-:W-:Y:S01]  /*1460*/  SHF.R.S32.HI R93, RZ, 0x1f, R92 ;  /* 0x0000001fff5d7819 */ /* 0x000fe2000001145c */
[----:B------:R-:W-:Y:S01]  /*1470*/  ULEA UR43, UR43, UR46, 0x3 ;  /* 0x0000002e2b2b7291 */ /* 0x000fe2000f8e183f */
[----:B------:R-:W-:Y:S01]  /*1480*/  IMAD.MOV.U32 R3, RZ, RZ, -0x1 ;  /* 0xffffffffff037424 */ /* 0x000fe200078e00ff */
[----:B------:R-:W-:Y:S01]  /*1490*/  ULOP3.LUT UR47, UR4, 0x8, URZ, 0x3c, !UPT ;  /* 0x00000008042f7892 */ /* 0x000fe2000f8e3c3f */
[----:B------:R-:W-:Y:S01]  /*14a0*/  IMAD.U32 R103, RZ, RZ, UR5 ;  /* 0x00000005ff677e24 */ /* 0x000fe2000f8e00ff */
[C---:B----4-:R-:W-:Y:S01]  /*14b0*/  SHF.L.U64.HI R95, R94.reuse, 0x3, R95 ;  /* 0x000000035e5f7819 */ /* 0x050fe2000001025f */
[----:B------:R-:W-:Y:S01]  /*14c0*/  IMAD.SHL.U32 R94, R94, 0x8, RZ ;  /* 0x000000085e5e7824 */ /* 0x000fe200078e00ff */
[-C--:B---3--:R-:W-:Y:S01]  /*14d0*/  SHF.L.U32 R3, R3, R96.reuse, RZ ;  /* 0x0000006003037219 */ /* 0x088fe200000006ff */
[----:B------:R-:W-:Y:S01]  /*14e0*/  ULOP3.LUT UR44, UR4, 0x18, URZ, 0x3c, !UPT ;  /* 0x00000018042c7892 */ /* 0x000fe2000f8e3c3f */
[----:B------:R-:W-:-:S02]  /*14f0*/  SHF.L.U32 R96, R5, R96, RZ ;  /* 0x0000006005607219 */ /* 0x000fc400000006ff */
[----:B------:R-:W-:Y:S01]  /*1500*/  LOP3.LUT R100, RZ, R3, RZ, 0x33, !PT ;  /* 0x00000003ff647212 */ /* 0x000fe200078e33ff */
[----:B-1----:R-:W-:Y:S02]  /*1510*/  IMAD R97, R6, -0x2, R97 ;  /* 0xfffffffe06617824 */ /* 0x002fe400078e0261 */
[----:B0-----:R-:W-:Y:S01]  /*1520*/  VIADD R99, R99, 0xffffffff ;  /* 0xffffffff63637836 */ /* 0x001fe20000000000 */
[----:B--2---:R-:W-:-:S07]  /*1530*/  SHF.L.U64.HI R98, R8, 0x1, R0 ;  /* 0x0000000108627819 */ /* 0x004fce0000010200 */
.L_x_162:
[----:B------:R-:W-:-:S04]  /*1540*/  SHF.L.U32 R0, R103, 0x1f, RZ ;  /* 0x0000001f67007819 */ /* 0x000fc800000006ff */
[----:B------:R-:W0:Y:S02]  /*1550*/  SYNCS.PHASECHK.TRANS64.TRYWAIT P0, [UR43+-0x8], R0 ;  /* 0xfffff800ff0075a7 */ /* 0x000e24000800016b */
[----:B01-34-:R-:W-:Y:S05]  /*1560*/  @!P0 BRA `(.L_x_15) ;  /* 0x0000006400948947 */ /* 0x01bfea0003800000 */
.L_x_185:
[----:B------:R-:W-:Y:S02]  /*1570*/  ULDC UR4, c[0x0][0x28c] ;  /* 0x0000a30000047ab9 */ /* 0x000fe40000000800 */
[----:B------:R-:W-:-:S13]  /*1580*/  ISETP.LT.AND P0, PT, RZ, UR4, PT ;  /* 0x00000004ff007c0c */ /* 0x000fda000bf01270 */
[----:B------:R-:W-:Y:S05]  /*1590*/  @P0 BRA `(.L_x_16) ;  /* 0x0000000000400947 */ /* 0x000fea0003800000 */
[----:B0-----:R-:W-:Y:S01]  /*15a0*/  MOV R0, 0x0 ;  /* 0x0000000000007802 */ /* 0x001fe20000000f00 */
[----:B------:R-:W-:Y:S01]  /*15b0*/  ULDC.64 UR4, c[0x4][0x68] ;  /* 0x01001a0000047ab9 */ /* 0x000fe20000000a00 */
[----:B------:R-:W-:Y:S01]  /*15c0*/  ULDC.64 UR6, c[0x4][0x8] ;  /* 0x0100020000067ab9 */ /* 0x000fe20000000a00 */
[----:B------:R-:W-:Y:S01]  /*15d0*/  IMAD.U32 R4, RZ, RZ, UR4 ;  /* 0x00000004ff047e24 */ /* 0x000fe2000f8e00ff */
[----:B------:R0:W1:Y:S01]  /*15e0*/  LDC.64 R14, c[0x4][R0] ;  /* 0x01000000000e7b82 */ /* 0x0000620000000a00 */
[----:B------:R-:W-:Y:S01]  /*15f0*/  IMAD.U32 R5, RZ, RZ, UR5 ;  /* 0x00000005ff057e24 */ /* 0x000fe2000f8e00ff */
[----:B------:R-:W-:Y:S01]  /*1600*/  ULDC.64 UR4, c[0x4][0x70] ;  /* 0x01001c0000047ab9 */ /* 0x000fe20000000a00 */
[----:B------:R-:W-:Y:S02]  /*1610*/  IMAD.U32 R10, RZ, RZ, UR6 ;  /* 0x00000006ff0a7e24 */ /* 0x000fe4000f8e00ff */
[----:B------:R-:W-:Y:S02]  /*1620*/  IMAD.U32 R6, RZ, RZ, UR4 ;  /* 0x00000004ff067e24 */ /* 0x000fe4000f8e00ff */
[----:B------:R-:W-:-:S02]  /*1630*/  IMAD.U32 R7, RZ, RZ, UR5 ;  /* 0x00000005ff077e24 */ /* 0x000fc4000f8e00ff */
[----:B------:R-:W-:Y:S02]  /*1640*/  IMAD.U32 R11, RZ, RZ, UR7 ;  /* 0x00000007ff0b7e24 */ /* 0x000fe4000f8e00ff */
[----:B------:R-:W-:Y:S02]  /*1650*/  IMAD.MOV.U32 R8, RZ, RZ, 0x1e1 ;  /* 0x000001e1ff087424 */ /* 0x000fe400078e00ff */
[----:B------:R-:W-:Y:S02]  /*1660*/  IMAD.MOV.U32 R12, RZ, RZ, 0x1 ;  /* 0x00000001ff0c7424 */ /* 0x000fe400078e00ff */
[----:B0-----:R-:W-:-:S07]  /*1670*/  IMAD.MOV.U32 R13, RZ, RZ, RZ ;  /* 0x000000ffff0d7224 */ /* 0x001fce00078e00ff */
[----:B------:R-:W-:-:S07]  /*1680*/  LEPC R20, `(.L_x_16) ;  /* 0x000000001014794e */ /* 0x000fce0000000000 */
[----:B-1---5:R-:W-:Y:S05]  /*1690*/  CALL.ABS.NOINC R14 ;  /* 0x000000000e007343 */ /* 0x022fea0003c00000 */
.L_x_16:
[----:B------:R-:W-:-:S13]  /*16a0*/  ISETP.NE.AND P0, PT, R102, 0x3, PT ;  /* 0x000000036600780c */ /* 0x000fda0003f05270 */
[----:B------:R-:W-:Y:S05]  /*16b0*/  @!P0 BRA `(.L_x_17) ;  /* 0x0000000000048947 */ /* 0x000fea0003800000 */
[----:B------:R-:W-:Y:S01]  /*16c0*/  BPT.TRAP 0x1 ;  /* 0x000000040000795c */ /* 0x000fe20000300000 */
.L_x_17:
[----:B0-----:R-:W-:Y:S02]  /*16d0*/  IMAD.U32 R3, RZ, RZ, UR38 ;  /* 0x00000026ff037e24 */ /* 0x001fe4000f8e00ff */
[----:B------:R-:W-:-:S03]  /*16e0*/  IMAD.U32 R0, RZ, RZ, UR39 ;  /* 0x00000027ff007e24 */ /* 0x000fc6000f8e00ff */
[----:B------:R-:W-:Y:S02]  /*16f0*/  LEA R3, R3, UR41, 0x3 ;  /* 0x0000002903037c11 */ /* 0x000fe4000f8e18ff */
[----:B------:R-:W-:-:S04]  /*1700*/  SHF.L.U32 R0, R0, 0x1f, RZ ;  /* 0x0000001f00007819 */ /* 0x000fc800000006ff */
[----:B------:R0:W1:Y:S01]  /*1710*/  SYNCS.PHASECHK.TRANS64.TRYWAIT P1, [R3+URZ], R0 ;  /* 0x00000000030075a7 */ /* 0x000062000802017f */
[----:B------:R-:W-:Y:S05]  /*1720*/  @!P0 BRA `(.L_x_18) ;  /* 0x0000000000048947 */ /* 0x000fea0003800000 */
[----:B------:R-:W-:Y:S01]  /*1730*/  BPT.TRAP 0x1 ;  /* 0x000000040000795c */ /* 0x000fe20000300000 */
.L_x_18:
[----:B------:R-:W-:-:S05]  /*1740*/  IMAD.U32 R4, RZ, RZ, UR42 ;  /* 0x0000002aff047e24 */ /* 0x000fca000f8e00ff */
[----:B------:R-:W-:Y:S01]  /*1750*/  ISETP.GE.AND P2, PT, R4, 0x1, PT ;  /* 0x000000010400780c */ /* 0x000fe20003f46270 */
[----:B-1----:R-:W-:-:S12]  /*1760*/  @P1 BRA `(.L_x_19) ;  /* 0x0000000000081947 */ /* 0x002fd80003800000 */
[----:B------:R-:W1:Y:S02]  /*1770*/  SYNCS.PHASECHK.TRANS64.TRYWAIT P1, [R3+URZ], R0 ;  /* 0x00000000030075a7 */ /* 0x000e64000802017f */
[----:B-1----:R-:W-:Y:S05]  /*1780*/  @!P1 BRA `(.L_x_20) ;  /* 0x0000006400249947 */ /* 0x002fea0003800000 */
.L_x_19:
[----:B------:R-:W-:Y:S05]  /*1790*/  WARPSYNC.ALL ;  /* 0x0000000000007948 */ /* 0x000fea0003800000 */
[----:B------:R-:W-:Y:S01]  /*17a0*/  UIADD3 UR4, UR41, 0x180, URZ ;  /* 0x0000018029047890 */ /* 0x000fe2000fffe03f */
[----:B------:R-:W-:Y:S01]  /*17b0*/  WARPGROUP.ARRIVE ;  /* 0x00000000000079c5 */ /* 0x000fe20000000000 */
[----:B------:R-:W-:Y:S02]  /*17c0*/  UIADD3 UR5, UR41, 0x14180, URZ ;  /* 0x0001418029057890 */ /* 0x000fe4000fffe03f */
[----:B------:R-:W-:Y:S02]  /*17d0*/  USHF.R.U32.HI UR4, URZ, 0x4, UR4 ;  /* 0x000000043f047899 */ /* 0x000fe40008011604 */
[----:B------:R-:W-:-:S02]  /*17e0*/  USHF.R.U32.HI UR5, URZ, 0x4, UR5 ;  /* 0x000000043f057899 */ /* 0x000fc40008011605 */
[----:B------:R-:W-:Y:S02]  /*17f0*/  ULOP3.LUT UR4, UR4, 0x3fff, URZ, 0xc0, !UPT ;  /* 0x00003fff04047892 */ /* 0x000fe4000f8ec03f */
[----:B------:R-:W-:Y:S02]  /*1800*/  ULOP3.LUT UR5, UR5, 0x3fff, URZ, 0xc0, !UPT ;  /* 0x00003fff05057892 */ /* 0x000fe4000f8ec03f */
[----:B------:R-:W-:Y:S02]  /*1810*/  ULOP3.LUT UR4, UR4, 0x10000, URZ, 0xfc, !UPT ;  /* 0x0001000004047892 */ /* 0x000fe4000f8efc3f */
[----:B------:R-:W-:Y:S02]  /*1820*/  ULOP3.LUT UR5, UR5, 0x10000, URZ, 0xfc, !UPT ;  /* 0x0001000005057892 */ /* 0x000fe4000f8efc3f */
[----:B------:R-:W-:Y:S02]  /*1830*/  ULEA UR6, UR38, UR4, 0xa ;  /* 0x0000000426067291 */ /* 0x000fe4000f8e503f */
[----:B------:R-:W-:Y:S01]  /*1840*/  ULEA UR7, UR38, UR5, 0xb ;  /* 0x0000000526077291 */ /* 0x000fe2000f8e583f */
[----:B------:R-:W-:Y:S01]  /*1850*/  UMOV UR9, 0x40000040 ;  /* 0x4000004000097882 */ /* 0x000fe20000000000 */
[----:B------:R-:W-:-:S03]  /*1860*/  UMOV UR11, 0x40000040 ;  /* 0x40000040000b7882 */ /* 0x000fc60000000000 */
[----:B------:R-:W-:Y:S02]  /*1870*/  UMOV UR8, UR6 ;  /* 0x0000000600087c82 */ /* 0x000fe40008000000 */
[----:B------:R-:W-:Y:S02]  /*1880*/  UMOV UR10, UR7 ;  /* 0x00000007000a7c82 */ /* 0x000fe40008000000 */
[----:B------:R-:W-:Y:S01]  /*1890*/  HGMMA.64x128x16.F32.BF16 R24, gdesc[UR8], RZ, !UPT, gsb0 ;  /* 0x01e00000081879f0 */ /* 0x000fe2000c0018ff */
[----:B------:R-:W-:Y:S02]  /*18a0*/  UIADD3 UR8, UR6, 0x2, URZ ;  /* 0x0000000206087890 */ /* 0x000fe4000fffe03f */
[----:B------:R-:W-:Y:S01]  /*18b0*/  UIADD3 UR10, UR7, 0x2, URZ ;  /* 0x00000002070a7890 */ /* 0x000fe2000fffe03f */
[----:B------:R-:W-:Y:S01]  /*18c0*/  UMOV UR9, 0x40000040 ;  /* 0x4000004000097882 */ /* 0x000fe20000000000 */
[----:B------:R-:W-:Y:S01]  /*18d0*/  UMOV UR11, 0x40000040 ;  /* 0x40000040000b7882 */ /* 0x000fe20000000000 */
[----:B------:R-:W-:-:S02]  /*18e0*/  WARPGROUP.DEPBAR.LE gsb0, 0x0 ;  /* 0x00008000000079c5 */ /* 0x000fc40000010000 */
[----:B------:R-:W-:-:S06]  /*18f0*/  WARPGROUP.ARRIVE ;  /* 0x00000000000079c5 */ /* 0x000fcc0000000000 */
[----:B------:R-:W-:Y:S01]  /*1900*/  HGMMA.64x128x16.F32.BF16 R24, gdesc[UR8], R24, gsb0 ;  /* 0x01e00000081879f0 */ /* 0x000fe20008001818 */
[----:B------:R-:W-:Y:S02]  /*1910*/  UIADD3 UR8, UR6, 0x4, URZ ;  /* 0x0000000406087890 */ /* 0x000fe4000fffe03f */
[----:B------:R-:W-:Y:S01]  /*1920*/  UIADD3 UR10, UR7, 0x4, URZ ;  /* 0x00000004070a7890 */ /* 0x000fe2000fffe03f */
[----:B------:R-:W-:Y:S01]  /*1930*/  UMOV UR9, 0x40000040 ;  /* 0x4000004000097882 */ /* 0x000fe20000000000 */
[----:B------:R-:W-:Y:S01]  /*1940*/  UMOV UR11, 0x40000040 ;  /* 0x40000040000b7882 */ /* 0x000fe20000000000 */
[----:B------:R-:W-:Y:S02]  /*1950*/  WARPGROUP.DEPBAR.LE gsb0, 0x0 ;  /* 0x00008000000079c5 */ /* 0x000fe40000010000 */
        /* <DEDUP_REMOVED lines=36> */
[----:B------:R-:W-:Y:S03]  /*1ba0*/  HGMMA.64x128x16.F32.BF16 R24, gdesc[UR8], R24, gsb0 ;  /* 0x01e00000081879f0 */ /* 0x000fe60008001818 */
[----:B------:R-:W-:Y:S02]  /*1bb0*/  WARPGROUP.DEPBAR.LE gsb0, 0x0 ;  /* 0x00008000000079c5 */ /* 0x000fe40000010000 */
[----:B------:R-:W-:Y:S05]  /*1bc0*/  @!P2 BRA `(.L_x_21) ;  /* 0x000000040080a947 */ /* 0x000fea0003800000 */
[----:B------:R-:W-:Y:S01]  /*1bd0*/  UIADD3 UR6, UR38, 0x1, URZ ;  /* 0x0000000126067890 */ /* 0x000fe2000fffe03f */
[----:B01----:R-:W-:-:S03]  /*1be0*/  IMAD.U32 R0, RZ, RZ, UR42 ;  /* 0x0000002aff007e24 */ /* 0x003fc6000f8e00ff */
[----:B------:R-:W-:-:S04]  /*1bf0*/  UISETP.NE.AND UP0, UPT, UR6, 0x5, UPT ;  /* 0x000000050600788c */ /* 0x000fc8000bf05270 */
[----:B------:R-:W-:Y:S02]  /*1c00*/  USEL UR7, URZ, 0x1, UP0 ;  /* 0x000000013f077887 */ /* 0x000fe40008000000 */
[----:B------:R-:W-:Y:S02]  /*1c10*/  USEL UR6, UR6, URZ, UP0 ;  /* 0x0000003f06067287 */ /* 0x000fe40008000000 */
[----:B------:R-:W-:-:S06]  /*1c20*/  ULOP3.LUT UR7, UR39, UR7, URZ, 0x3c, !UPT ;  /* 0x0000000727077292 */ /* 0x000fcc000f8e3c3f */
[----:B------:R-:W-:Y:S01]  /*1c30*/  IMAD.U32 R5, RZ, RZ, UR7 ;  /* 0x00000007ff057e24 */ /* 0x000fe2000f8e00ff */
[----:B------:R-:W-:-:S06]  /*1c40*/  UMOV UR7, UR38 ;  /* 0x0000002600077c82 */ /* 0x000fcc0008000000 */
.L_x_28:
[----:B01----:R-:W-:Y:S05]  /*1c50*/  @!P0 BRA `(.L_x_22) ;  /* 0x0000000000048947 */ /* 0x003fea0003800000 */
[----:B------:R-:W-:Y:S01]  /*1c60*/  BPT.TRAP 0x1 ;  /* 0x000000040000795c */ /* 0x000fe20000300000 */
.L_x_22:
[----:B------:R-:W-:Y:S01]  /*1c70*/  ULEA UR8, UR6, UR41, 0x3 ;  /* 0x0000002906087291 */ /* 0x000fe2000f8e183f */
[----:B------:R-:W-:-:S08]  /*1c80*/  SHF.L.U32 R3, R5, 0x1f, RZ ;  /* 0x0000001f05037819 */ /* 0x000fd000000006ff */
[----:B------:R0:W1:Y:S01]  /*1c90*/  SYNCS.PHASECHK.TRANS64.TRYWAIT P1, [UR8], R3 ;  /* 0x00000003ff0075a7 */ /* 0x0000620008020148 */
[----:B------:R-:W-:Y:S05]  /*1ca0*/  @!P0 BRA `(.L_x_23) ;  /* 0x0000000000048947 */ /* 0x000fea0003800000 */
[----:B------:R-:W-:Y:S01]  /*1cb0*/  BPT.TRAP 0x1 ;  /* 0x000000040000795c */ /* 0x000fe20000300000 */
.L_x_23:
[----:B-1----:R-:W-:Y:S05]  /*1cc0*/  @P1 BRA `(.L_x_24) ;  /* 0x0000000000081947 */ /* 0x002fea0003800000 */
[----:B------:R-:W1:Y:S02]  /*1cd0*/  SYNCS.PHASECHK.TRANS64.TRYWAIT P1, [UR8], R3 ;  /* 0x00000003ff0075a7 */ /* 0x000e640008020148 */
[----:B-1----:R-:W-:Y:S05]  /*1ce0*/  @!P1 BRA `(.L_x_25) ;  /* 0x0000005c00e09947 */ /* 0x002fea0003800000 */
.L_x_24:
[----:B------:R-:W-:Y:S01]  /*1cf0*/  ULEA UR13, UR6, UR4, 0xa ;  /* 0x00000004060d7291 */ /* 0x000fe2000f8e503f */
[----:B------:R-:W-:Y:S01]  /*1d00*/  WARPGROUP.ARRIVE ;  /* 0x00000000000079c5 */ /* 0x000fe20000000000 */
[----:B------:R-:W-:Y:S01]  /*1d10*/  ULEA UR12, UR6, UR5, 0xb ;  /* 0x00000005060c7291 */ /* 0x000fe2000f8e583f */
[----:B------:R-:W-:Y:S01]  /*1d20*/  UMOV UR9, 0x40000040 ;  /* 0x4000004000097882 */ /* 0x000fe20000000000 */
[----:B------:R-:W-:-:S03]  /*1d30*/  UMOV UR11, 0x40000040 ;  /* 0x40000040000b7882 */ /* 0x000fc60000000000 */
[----:B------:R-:W-:Y:S02]  /*1d40*/  UMOV UR8, UR13 ;  /* 0x0000000d00087c82 */ /* 0x000fe40008000000 */
[----:B------:R-:W-:Y:S02]  /*1d50*/  UMOV UR10, UR12 ;  /* 0x0000000c000a7c82 */ /* 0x000fe40008000000 */
[----:B------:R-:W-:Y:S01]  /*1d60*/  HGMMA.64x128x16.F32.BF16 R24, gdesc[UR8], R24, gsb0 ;  /* 0x01e00000081879f0 */ /* 0x000fe20008001818 */
        /* <DEDUP_REMOVED lines=51> */
[----:B------:R-:W-:Y:S01]  /*20a0*/  BPT.TRAP 0x1 ;  /* 0x000000040000795c */ /* 0x000fe20000300000 */
.L_x_26:
[----:B------:R-:W-:Y:S01]  /*20b0*/  ULEA UR8, UR7, UR41, 0x3 ;  /* 0x0000002907087291 */ /* 0x000fe2000f8e183f */
[----:B------:R-:W-:-:S03]  /*20c0*/  ISETP.GT.U32.AND P1, PT, R23, 0x1, PT ;  /* 0x000000011700780c */ /* 0x000fc60003f24070 */
[----:B------:R-:W-:-:S04]  /*20d0*/  UIADD3 UR8, UR8, 0x28, URZ ;  /* 0x0000002808087890 */ /* 0x000fc8000fffe03f */
[----:B------:R-:W-:-:S09]  /*20e0*/  UPRMT UR8, URZ, 0x654, UR8 ;  /* 0x000006543f087896 */ /* 0x000fd20008000008 */
[----:B------:R-:W-:Y:S01]  /*20f0*/  SYNCS.ARRIVE.TRANS64.RED.A1T0 RZ, [UR8], RZ ;  /* 0x000000ffffff79a7 */ /* 0x000fe20008100408 */
[----:B------:R-:W-:Y:S05]  /*2100*/  @P1 BRA `(.L_x_27) ;  /* 0x0000000000041947 */ /* 0x000fea0003800000 */
[----:B------:R-:W-:Y:S01]  /*2110*/  BPT.TRAP 0x1 ;  /* 0x000000040000795c */ /* 0x000fe20000300000 */
.L_x_27:
[----:B------:R-:W-:Y:S01]  /*2120*/  UIADD3 UR6, UR6, 0x1, URZ ;  /* 0x0000000106067890 */ /* 0x000fe2000fffe03f */
[C---:B------:R-:W-:Y:S01]  /*2130*/  ISETP.GT.AND P1, PT, R0.reuse, 0x1, PT ;  /* 0x000000010000780c */ /* 0x040fe20003f24270 */
[----:B------:R-:W-:Y:S01]  /*2140*/  UIADD3 UR7, UR7, 0x1, URZ ;  /* 0x0000000107077890 */ /* 0x000fe2000fffe03f */
[----:B------:R-:W-:Y:S01]  /*2150*/  VIADD R0, R0, 0xffffffff ;  /* 0xffffffff00007836 */ /* 0x000fe20000000000 */
[----:B------:R-:W-:Y:S02]  /*2160*/  UISETP.NE.AND UP0, UPT, UR6, 0x5, UPT ;  /* 0x000000050600788c */ /* 0x000fe4000bf05270 */
[----:B------:R-:W-:Y:S02]  /*2170*/  UISETP.NE.AND UP1, UPT, UR7, 0x5, UPT ;  /* 0x000000050700788c */ /* 0x000fe4000bf25270 */
[----:B------:R-:W-:Y:S02]  /*2180*/  USEL UR8, URZ, 0x1, UP0 ;  /* 0x000000013f087887 */ /* 0x000fe40008000000 */
[----:B------:R-:W-:-:S02]  /*2190*/  USEL UR6, UR6, URZ, UP0 ;  /* 0x0000003f06067287 */ /* 0x000fc40008000000 */
[----:B------:R-:W-:Y:S02]  /*21a0*/  USEL UR7, UR7, URZ, UP1 ;  /* 0x0000003f07077287 */ /* 0x000fe40008800000 */
[----:B------:R-:W-:Y:S01]  /*21b0*/  LOP3.LUT R5, R5, UR8, RZ, 0x3c, !PT ;  /* 0x0000000805057c12 */ /* 0x000fe2000f8e3cff */
[----:B------:R-:W-:Y:S09]  /*21c0*/  @P1 BRA `(.L_x_28) ;  /* 0xfffffff800a01947 */ /* 0x000ff2000383ffff */
.L_x_21:
[----:B01----:R-:W0:Y:S01]  /*21d0*/  LDC R0, c[0x0][0x28c] ;  /* 0x0000a300ff007b82 */ /* 0x003e220000000800 */
[----:B------:R-:W-:-:S04]  /*21e0*/  IMAD.U32 R3, RZ, RZ, UR47 ;  /* 0x0000002fff037e24 */ /* 0x000fc8000f8e00ff */
[----:B------:R1:W-:Y:S01]  /*21f0*/  SYNCS.ARRIVE.TRANS64.A1T0 RZ, [R3+UR46], RZ ;  /* 0x000000ff03ff79a7 */ /* 0x0003e2000810002e */
[----:B0-----:R-:W-:-:S13]  /*2200*/  ISETP.GE.AND P1, PT, R0, 0x1, PT ;  /* 0x000000010000780c */ /* 0x001fda0003f26270 */
[----:B-1----:R-:W-:Y:S05]  /*2210*/  @!P1 BRA `(.L_x_29) ;  /* 0x0000000000349947 */ /* 0x002fea0003800000 */
[----:B------:R-:W-:Y:S05]  /*2220*/  @!P0 BRA `(.L_x_30) ;  /* 0x0000000000048947 */ /* 0x000fea0003800000 */
[----:B------:R-:W-:Y:S01]  /*2230*/  BPT.TRAP 0x1 ;  /* 0x000000040000795c */ /* 0x000fe20000300000 */
.L_x_30:
[----:B------:R-:W-:Y:S01]  /*2240*/  UIADD3 UR6, UR38, UR42, URZ ;  /* 0x0000002a26067290 */ /* 0x000fe2000fffe03f */
[----:B------:R-:W-:-:S03]  /*2250*/  ISETP.GT.U32.AND P0, PT, R23, 0x1, PT ;  /* 0x000000011700780c */ /* 0x000fc60003f04070 */
[----:B------:R-:W-:-:S04]  /*2260*/  UIMAD.WIDE.U32 UR4, UR6, -0x33333333, URZ ;  /* 0xcccccccd060478a5 */ /* 0x000fc8000f8e003f */
[----:B------:R-:W-:-:S04]  /*2270*/  USHF.R.U32.HI UR4, URZ, 0x2, UR5 ;  /* 0x000000023f047899 */ /* 0x000fc80008011605 */
[----:B------:R-:W-:-:S04]  /*2280*/  UIMAD UR6, UR4, -0x5, UR6 ;  /* 0xfffffffb040678a4 */ /* 0x000fc8000f8e0206 */
[----:B------:R-:W-:-:S04]  /*2290*/  ULEA UR6, UR6, UR41, 0x3 ;  /* 0x0000002906067291 */ /* 0x000fc8000f8e183f */
[----:B------:R-:W-:-:S04]  /*22a0*/  UIADD3 UR6, UR6, 0x28, URZ ;  /* 0x0000002806067890 */ /* 0x000fc8000fffe03f */
[----:B------:R-:W-:-:S09]  /*22b0*/  UPRMT UR6, URZ, 0x654, UR6 ;  /* 0x000006543f067896 */ /* 0x000fd20008000006 */
[----:B------:R-:W-:Y:S01]  /*22c0*/  SYNCS.ARRIVE.TRANS64.RED.A1T0 RZ, [UR6], RZ ;  /* 0x000000ffffff79a7 */ /* 0x000fe20008100406 */
[----:B------:R-:W-:Y:S05]  /*22d0*/  @P0 BRA `(.L_x_29) ;  /* 0x0000000000040947 */ /* 0x000fea0003800000 */
[----:B------:R-:W-:Y:S01]  /*22e0*/  BPT.TRAP 0x1 ;  /* 0x000000040000795c */ /* 0x000fe20000300000 */
.L_x_29:
[----:B------:R-:W-:Y:S01]  /*22f0*/  SHF.L.U32 R0, R103, 0x1f, RZ ;  /* 0x0000001f67007819 */ /* 0x000fe200000006ff */
[----:B------:R-:W-:Y:S01]  /*2300*/  UIADD3 UR38, UR38, UR45, URZ ;  /* 0x0000002d26267290 */ /* 0x000fe2000fffe03f */
[----:B------:R-:W-:Y:S01]  /*2310*/  SHF.R.S32.HI R9, RZ, 0x1f, R19 ;  /* 0x0000001fff097819 */ /* 0x000fe20000011413 */
[----:B------:R-:W-:Y:S01]  /*2320*/  UISETP.GE.U32.AND UP1, UPT, UR45, 0x5, UPT ;  /* 0x000000052d00788c */ /* 0x000fe2000bf26070 */
[----:B------:R-:W0:Y:S01]  /*2330*/  SYNCS.PHASECHK.TRANS64.TRYWAIT P0, [UR43+0x8], R0 ;  /* 0x00000800ff0075a7 */ /* 0x000e22000800016b */
[----:B------:R-:W-:-:S04]  /*2340*/  UISETP.GT.U32.AND UP0, UPT, UR38, 0x4, UPT ;  /* 0x000000042600788c */ /* 0x000fc8000bf04070 */
[----:B------:R-:W-:-:S04]  /*2350*/  UISETP.LT.U32.AND UP0, UPT, UR45, 0x5, UP0 ;  /* 0x000000052d00788c */ /* 0x000fc80008701070 */
[----:B------:R-:W-:Y:S02]  /*2360*/  USEL UR6, URZ, 0x1, !UP0 ;  /* 0x000000013f067887 */ /* 0x000fe4000c000000 */
[----:B------:R-:W-:Y:S02]  /*2370*/  @UP1 UIMAD.WIDE.U32 UR4, UR38, -0x33333333, URZ ;  /* 0xcccccccd260418a5 */ /* 0x000fe4000f8e003f */
[----:B------:R-:W-:Y:S02]  /*2380*/  ULOP3.LUT UR39, UR39, UR6, URZ, 0x3c, !UPT ;  /* 0x0000000627277292 */ /* 0x000fe4000f8e3c3f */
[----:B------:R-:W-:-:S04]  /*2390*/  @UP1 USHF.R.U32.HI UR4, URZ, 0x2, UR5 ;  /* 0x000000023f041899 */ /* 0x000fc80008011605 */
[----:B------:R-:W-:Y:S01]  /*23a0*/  @UP1 ULOP3.LUT UR39, UR39, 0x1, UR4, 0x78, !UPT ;  /* 0x0000000127271892 */ /* 0x000fe2000f8e7804 */
[----:B0-----:R-:W-:Y:S11]  /*23b0*/  @!P0 BRA `(.L_x_31) ;  /* 0x0000005800448947 */ /* 0x001ff60003800000 */
.L_x_186:
[----:B------:R-:W-:Y:S01]  /*23c0*/  ULDC.64 UR4, c[0x0][0x5d0] ;  /* 0x0001740000047ab9 */ /* 0x000fe20000000a00 */
[----:B------:R-:W-:Y:S01]  /*23d0*/  ULDC UR6, c[0x0][0x284] ;  /* 0x0000a10000067ab9 */ /* 0x000fe20000000800 */
[----:B0-----:R-:W-:Y:S02]  /*23e0*/  IMAD R0, R9, UR4, RZ ;  /* 0x0000000409007c24 */ /* 0x001fe4000f8e02ff */
[----:B------:R-:W-:Y:S02]  /*23f0*/  IMAD.SHL.U32 R12, R18, 0x80, RZ ;  /* 0x00000080120c7824 */ /* 0x000fe400078e00ff */
[C---:B------:R-:W-:Y:S02]  /*2400*/  IMAD R3, R19.reuse, UR5, R0 ;  /* 0x0000000513037c24 */ /* 0x040fe4000f8e0200 */
[----:B------:R-:W-:Y:S01]  /*2410*/  IMAD.SHL.U32 R0, R22, 0x40, RZ ;  /* 0x0000004016007824 */ /* 0x000fe200078e00ff */
[----:B------:R-:W-:Y:S01]  /*2420*/  SHF.R.S32.HI R13, RZ, 0x1f, R12 ;  /* 0x0000001fff0d7819 */ /* 0x000fe2000001140c */
[----:B------:R-:W-:Y:S01]  /*2430*/  IMAD.WIDE.U32 R4, R19, UR4, R92 ;  /* 0x0000000413047c25 */ /* 0x000fe2000f8e005c */
[----:B------:R-:W-:-:S02]  /*2440*/  ULDC.64 UR4, c[0x0][0x5c8] ;  /* 0x0001720000047ab9 */ /* 0x000fc40000000a00 */
[----:B------:R-:W-:Y:S01]  /*2450*/  ISETP.GE.AND P0, PT, R0, UR6, PT ;  /* 0x0000000600007c0c */ /* 0x000fe2000bf06270 */
[----:B------:R-:W-:Y:S01]  /*2460*/  ULDC UR6, c[0x0][0x288] ;  /* 0x0000a20000067ab9 */ /* 0x000fe20000000800 */
[----:B------:R-:W-:Y:S01]  /*2470*/  IADD3 R4, P1, R12, R4, RZ ;  /* 0x000000040c047210 */ /* 0x000fe20007f3e0ff */
[----:B------:R-:W-:Y:S01]  /*2480*/  IMAD.WIDE R20, R22, 0x40, R90 ;  /* 0x0000004016147825 */ /* 0x000fe200078e025a */
[----:B------:R-:W-:Y:S02]  /*2490*/  ISETP.GE.OR P0, PT, R12, UR6, P0 ;  /* 0x000000060c007c0c */ /* 0x000fe40008706670 */
[----:B------:R-:W-:Y:S01]  /*24a0*/  IADD3.X R5, R13, R5, R3, P1, !PT ;  /* 0x000000050d057210 */ /* 0x000fe20000ffe403 */
[----:B------:R-:W-:-:S04]  /*24b0*/  IMAD R7, R21, UR4, RZ ;  /* 0x0000000415077c24 */ /* 0x000fc8000f8e02ff */
[C---:B------:R-:W-:Y:S02]  /*24c0*/  IMAD R7, R20.reuse, UR5, R7 ;  /* 0x0000000514077c24 */ /* 0x040fe4000f8e0207 */
[----:B------:R-:W-:-:S04]  /*24d0*/  IMAD.WIDE.U32 R104, R20, UR4, R4 ;  /* 0x0000000414687c25 */ /* 0x000fc8000f8e0004 */
[----:B------:R-:W-:Y:S05]  /*24e0*/  @P0 BRA `(.L_x_32) ;  /* 0x0000003c00dc0947 */ /* 0x000fea0003800000 */
[----:B-----5:R-:W-:Y:S01]  /*24f0*/  FSETP.NEU.AND P0, PT, R89, RZ, PT ;  /* 0x000000ff5900720b */ /* 0x020fe20003f0d000 */
[----:B------:R-:W-:Y:S01]  /*2500*/  IMAD.IADD R3, R97, 0x1, -R12 ;  /* 0x0000000161037824 */ /* 0x000fe200078e0a0c */
[----:B------:R-:W-:Y:S01]  /*2510*/  BSSY B0, `(.L_x_32) ;  /* 0x00003f4000007945 */ /* 0x000fe20003800000 */
[----:B------:R-:W-:Y:S02]  /*2520*/  IMAD.IADD R0, R101, 0x1, -R0 ;  /* 0x0000000165007824 */ /* 0x000fe400078e0a00 */
[----:B------:R-:W-:Y:S01]  /*2530*/  IMAD.IADD R113, R105, 0x1, R7 ;  /* 0x0000000169717824 */ /* 0x000fe200078e0207 */
[----:B------:R-:W-:-:S04]  /*2540*/  ISETP.GT.AND P2, PT, R3, RZ, PT ;  /* 0x000000ff0300720c */ /* 0x000fc80003f44270 */
[----:B------:R-:W-:-:S03]  /*2550*/  ISETP.GT.AND P1, PT, R0, RZ, P2 ;  /* 0x000000ff0000720c */ /* 0x000fc60001724270 */
[----:B------:R-:W-:Y:S10]  /*2560*/  @!P0 BRA `(.L_x_33) ;  /* 0x0000002c00208947 */ /* 0x000ff40003800000 */
[----:B------:R-:W0:Y:S01]  /*2570*/  LDC.64 R106, c[0x0][0x5b8] ;  /* 0x00016e00ff6a7b82 */ /* 0x000e220000000a00 */
[----:B------:R-:W-:-:S07]  /*2580*/  ULDC.64 UR4, c[0x0][0x5c0] ;  /* 0x0001700000047ab9 */ /* 0x000fce0000000a00 */
[----:B------:R-:W1:Y:S08]  /*2590*/  LDC.64 R108, c[0x0][0x5b0] ;  /* 0x00016c00ff6c7b82 */ /* 0x000e700000000a00 */
[----:B------:R-:W2:Y:S01]  /*25a0*/  LDC.64 R110, c[0x0][0x5a8] ;  /* 0x00016a00ff6e7b82 */ /* 0x000ea20000000a00 */
[-C--:B0-----:R-:W-:Y:S02]  /*25b0*/  IMAD R6, R9, R106.reuse, RZ ;  /* 0x0000006a09067224 */ /* 0x081fe400078e02ff */
[----:B------:R-:W-:-:S04]  /*25c0*/  IMAD.WIDE.U32 R4, R19, R106, R92 ;  /* 0x0000006a13047225 */ /* 0x000fc800078e005c */
[----:B------:R-:W-:Y:S01]  /*25d0*/  IMAD R105, R19, R107, R6 ;  /* 0x0000006b13697224 */ /* 0x000fe200078e0206 */
[----:B------:R-:W-:Y:S01]  /*25e0*/  IADD3 R6, P0, R12, R4, RZ ;  /* 0x000000040c067210 */ /* 0x000fe20007f1e0ff */
[----:B-1----:R-:W-:-:S03]  /*25f0*/  IMAD R4, R21, R108, RZ ;  /* 0x0000006c15047224 */ /* 0x002fc600078e02ff */
[----:B------:R-:W-:Y:S01]  /*2600*/  IADD3.X R7, R13, R5, R105, P0, !PT ;  /* 0x000000050d077210 */ /* 0x000fe200007fe469 */
[C---:B------:R-:W-:Y:S02]  /*2610*/  IMAD R107, R20.reuse, R109, R4 ;  /* 0x0000006d146b7224 */ /* 0x040fe400078e0204 */
[----:B------:R-:W-:-:S04]  /*2620*/  IMAD.WIDE.U32 R4, R20, R108, R6 ;  /* 0x0000006c14047225 */ /* 0x000fc800078e0006 */
[----:B------:R-:W-:Y:S01]  /*2630*/  IMAD.IADD R5, R5, 0x1, R107 ;  /* 0x0000000105057824 */ /* 0x000fe200078e026b */
[----:B--2---:R-:W-:-:S04]  /*2640*/  LEA R10, P0, R4, R110, 0x1 ;  /* 0x0000006e040a7211 */ /* 0x004fc800078008ff */
[----:B------:R-:W-:-:S05]  /*2650*/  LEA.HI.X R11, R4, R111, R5, 0x1, P0 ;  /* 0x0000006f040b7211 */ /* 0x000fca00000f0c05 */
[----:B------:R-:W2:Y:S01]  /*2660*/  @P1 LDG.E.LTC128B.U16 R18, desc[UR36][R10.64] ;  /* 0x000000240a121981 */ /* 0x000ea2000c1e1520 */
[----:B------:R-:W-:Y:S01]  /*2670*/  IMAD.WIDE.U32 R4, R20, R108, R12 ;  /* 0x0000006c14047225 */ /* 0x000fe200078e000c */
[----:B------:R-:W-:Y:S02]  /*2680*/  BSSY B1, `(.L_x_34) ;  /* 0x0000015000017945 */ /* 0x000fe40003800000 */
[----:B------:R-:W-:-:S04]  /*2690*/  IADD3 R14, P0, R92, R4, RZ ;  /* 0x000000045c0e7210 */ /* 0x000fc80007f1e0ff */
[----:B------:R-:W-:Y:S02]  /*26a0*/  IADD3.X R15, R93, R107, R5, P0, !PT ;  /* 0x0000006b5d0f7210 */ /* 0x000fe400007fe405 */
[----:B------:R-:W-:Y:S01]  /*26b0*/  LEA R8, P0, R104, UR4, 0x1 ;  /* 0x0000000468087c11 */ /* 0x000fe2000f8008ff */
[----:B------:R-:W-:-:S03]  /*26c0*/  IMAD.WIDE.U32 R14, R19, R106, R14 ;  /* 0x0000006a130e7225 */ /* 0x000fc600078e000e */
[----:B------:R-:W-:Y:S02]  /*26d0*/  LEA.HI.X R9, R104, UR5, R113, 0x1, P0 ;  /* 0x0000000568097c11 */ /* 0x000fe400080f0c71 */
[----:B------:R-:W-:-:S04]  /*26e0*/  ISETP.GT.AND P0, PT, R3, 0x1, PT ;  /* 0x000000010300780c */ /* 0x000fc80003f04270 */
[----:B------:R-:W-:Y:S01]  /*26f0*/  ISETP.GT.AND P3, PT, R0, RZ, P0 ;  /* 0x000000ff0000720c */ /* 0x000fe20000764270 */
[----:B--2---:R-:W-:-:S04]  /*2700*/  IMAD.U32 R4, R18, 0x10000, RZ ;  /* 0x0001000012047824 */ /* 0x004fc800078e00ff */
[----:B------:R-:W-:Y:S01]  /*2710*/  FMUL R5, R4, R89 ;  /* 0x0000005904057220 */ /* 0x000fe20000400000 */
[----:B------:R-:W-:-:S03]  /*2720*/  LEA R4, P4, R14, R110, 0x1 ;  /* 0x0000006e0e047211 */ /* 0x000fc600078808ff */
[----:B------:R-:W-:-:S05]  /*2730*/  FFMA R5, R24, R88, R5 ;  /* 0x0000005818057223 */ /* 0x000fca0000000005 */
[----:B------:R-:W-:Y:S01]  /*2740*/  F2FP.BF16.F32.PACK_AB R10, RZ, R5 ;  /* 0x00000005ff0a723e */ /* 0x000fe200000010ff */
[----:B------:R-:W-:-:S03]  /*2750*/  IMAD.IADD R5, R105, 0x1, R15 ;  /* 0x0000000169057824 */ /* 0x000fc600078e020f */
[----:B------:R-:W-:Y:S01]  /*2760*/  PRMT R11, R10, 0x7610, R11 ;  /* 0x000076100a0b7816 */ /* 0x000fe2000000000b */
[----:B------:R-:W-:Y:S01]  /*2770*/  IMAD.SHL.U32 R10, R108, 0x8, RZ ;  /* 0x000000086c0a7824 */ /* 0x000fe200078e00ff */
[----:B------:R-:W-:-:S03]  /*2780*/  LEA.HI.X R5, R14, R111, R5, 0x1, P4 ;  /* 0x0000006f0e057211 */ /* 0x000fc600020f0c05 */
[----:B------:R0:W-:Y:S02]  /*2790*/  @P1 STG.E.U16 desc[UR36][R8.64], R11 ;  /* 0x0000000b08001986 */ /* 0x0001e4000c101524 */
[----:B0-----:R-:W-:Y:S01]  /*27a0*/  SHF.L.U64.HI R11, R108, 0x3, R109 ;  /* 0x000000036c0b7819 */ /* 0x001fe2000001026d */
[----:B------:R-:W-:Y:S06]  /*27b0*/  @!P3 BRA `(.L_x_35) ;  /* 0x000000000004b947 */ /* 0x000fec0003800000 */
[----:B------:R0:W5:Y:S02]  /*27c0*/  LDG.E.LTC128B.U16 R18, desc[UR36][R4.64+0x2] ;  /* 0x0000022404127981 */ /* 0x000164000c1e1520 */
.L_x_35:
[----:B------:R-:W-:Y:S05]  /*27d0*/  BSYNC B1 ;  /* 0x0000000000017941 */ /* 0x000fea0003800000 */
.L_x_34:
[----:B------:R-:W-:Y:S01]  /*27e0*/  IMAD.WIDE.U32 R10, R20, R108, R10 ;  /* 0x0000006c140a7225 */ /* 0x000fe200078e000a */
[----:B------:R-:W-:-:S03]  /*27f0*/  ISETP.GT.AND P2, PT, R0, 0x8, P2 ;  /* 0x000000080000780c */ /* 0x000fc60001744270 */
[----:B-----5:R-:W-:Y:S01]  /*2800*/  IMAD.U32 R14, R18, 0x10000, RZ ;  /* 0x00010000120e7824 */ /* 0x020fe200078e00ff */
[----:B------:R-:W-:Y:S01]  /*2810*/  IADD3 R6, P1, R6, R10, RZ ;  /* 0x0000000a06067210 */ /* 0x000fe20007f3e0ff */
[----:B------:R-:W-:Y:S02]  /*2820*/  IMAD.IADD R107, R107, 0x1, R11 ;  /* 0x000000016b6b7824 */ /* 0x000fe400078e020b */
[----:B------:R-:W-:Y:S02]  /*2830*/  FMUL R14, R14, R89 ;  /* 0x000000590e0e7220 */ /* 0x000fe40000400000 */
[----:B------:R-:W-:Y:S02]  /*2840*/  IMAD.X R7, R107, 0x1, R7, P1 ;  /* 0x000000016b077824 */ /* 0x000fe400008e0607 */
[----:B------:R-:W-:Y:S01]  /*2850*/  FFMA R25, R25, R88, R14 ;  /* 0x0000005819197223 */ /* 0x000fe2000000000e */
[----:B------:R-:W-:-:S04]  /*2860*/  LEA R14, P1, R6, R110, 0x1 ;  /* 0x0000006e060e7211 */ /* 0x000fc800078208ff */
[----:B------:R-:W-:Y:S01]  /*2870*/  LEA.HI.X R15, R6, R111, R7, 0x1, P1 ;  /* 0x0000006f060f7211 */ /* 0x000fe200008f0c07 */
[----:B------:R-:W-:Y:S01]  /*2880*/  @P3 IMAD.MOV.U32 R6, RZ, RZ, R8 ;  /* 0x000000ffff063224 */ /* 0x000fe200078e0008 */
[----:B------:R-:W-:Y:S01]  /*2890*/  F2FP.BF16.F32.PACK_AB R25, RZ, R25 ;  /* 0x00000019ff19723e */ /* 0x000fe200000010ff */
[----:B------:R-:W-:-:S05]  /*28a0*/  @P3 IMAD.MOV.U32 R7, RZ, RZ, R9 ;  /* 0x000000ffff073224 */ /* 0x000fca00078e0009 */
[----:B------:R1:W-:Y:S04]  /*28b0*/  @P3 STG.E.U16 desc[UR36][R6.64+0x2], R25 ;  /* 0x0000021906003986 */ /* 0x0003e8000c101524 */
[----:B------:R-:W2:Y:S01]  /*28c0*/  @P2 LDG.E.LTC128B.U16 R18, desc[UR36][R14.64] ;  /* 0x000000240e122981 */ /* 0x000ea2000c1e1520 */
[----:B------:R-:W-:Y:S01]  /*28d0*/  IADD3 R12, P1, P3, R92, R10, R12 ;  /* 0x0000000a5c0c7210 */ /* 0x000fe20007b3e00c */
[----:B------:R-:W-:Y:S01]  /*28e0*/  BSSY B1, `(.L_x_36) ;  /* 0x0000011000017945 */ /* 0x000fe20003800000 */
[----:B------:R-:W-:Y:S02]  /*28f0*/  ISETP.GT.AND P0, PT, R0, 0x8, P0 ;  /* 0x000000080000780c */ /* 0x000fe40000704270 */
[----:B------:R-:W-:-:S03]  /*2900*/  IADD3.X R13, R93, R107, R13, P1, P3 ;  /* 0x0000006b5d0d7210 */ /* 0x000fc60000fe640d */
[----:B------:R-:W-:Y:S01]  /*2910*/  IMAD.WIDE.U32 R12, R19, R106, R12 ;  /* 0x0000006a130c7225 */ /* 0x000fe200078e000c */
[----:B------:R-:W-:-:S03]  /*2920*/  SHF.L.U64.HI R19, R94, 0x1, R95 ;  /* 0x000000015e137819 */ /* 0x000fc6000001025f */
[----:B------:R-:W-:Y:S01]  /*2930*/  IMAD.IADD R13, R105, 0x1, R13 ;  /* 0x00000001690d7824 */ /* 0x000fe200078e020d */
[----:B-1----:R-:W-:-:S04]  /*2940*/  LEA R6, P3, R12, R110, 0x1 ;  /* 0x0000006e0c067211 */ /* 0x002fc800078608ff */
[----:B------:R-:W-:Y:S01]  /*2950*/  LEA.HI.X R7, R12, R111, R13, 0x1, P3 ;  /* 0x0000006f0c077211 */ /* 0x000fe200018f0c0d */
[----:B--2---:R-:W-:-:S04]  /*2960*/  IMAD.U32 R10, R18, 0x10000, RZ ;  /* 0x00010000120a7824 */ /* 0x004fc800078e00ff */
[----:B------:R-:W-:Y:S01]  /*2970*/  FMUL R11, R10, R89 ;  /* 0x000000590a0b7220 */ /* 0x000fe20000400000 */
[----:B------:R-:W-:-:S03]  /*2980*/  LEA R10, P1, R94, R8, 0x1 ;  /* 0x000000085e0a7211 */ /* 0x000fc600078208ff */
[----:B------:R-:W-:-:S05]  /*2990*/  FFMA R11, R26, R88, R11 ;  /* 0x000000581a0b7223 */ /* 0x000fca000000000b */
[----:B------:R-:W-:Y:S01]  /*29a0*/  F2FP.BF16.F32.PACK_AB R14, RZ, R11 ;  /* 0x0000000bff0e723e */ /* 0x000fe200000010ff */
[----:B------:R-:W-:-:S05]  /*29b0*/  IMAD.X R11, R19, 0x1, R9, P1 ;  /* 0x00000001130b7824 */ /* 0x000fca00008e0609 */
[----:B------:R1:W-:Y:S01]  /*29c0*/  @P2 STG.E.U16 desc[UR36][R10.64], R14 ;  /* 0x0000000e0a002986 */ /* 0x0003e2000c101524 */
[----:B------:R-:W-:Y:S05]  /*29d0*/  @!P0 BRA `(.L_x_37) ;  /* 0x0000000000048947 */ /* 0x000fea0003800000 */
[----:B------:R2:W5:Y:S02]  /*29e0*/  LDG.E.LTC128B.U16 R18, desc[UR36][R6.64+0x2] ;  /* 0x0000022406127981 */ /* 0x000564000c1e1520 */
.L_x_37:
[----:B------:R-:W-:Y:S05]  /*29f0*/  BSYNC B1 ;  /* 0x0000000000017941 */ /* 0x000fea0003800000 */
.L_x_36:
[----:B-----5:R-:W-:Y:S01]  /*2a00*/  IMAD.U32 R12, R18, 0x10000, RZ ;  /* 0x00010000120c7824 */ /* 0x020fe200078e00ff */
[----:B------:R-:W-:Y:S01]  /*2a10*/  ISETP.GT.AND P1, PT, R3, 0x8, PT ;  /* 0x000000080300780c */ /* 0x000fe20003f24270 */
[----:B------:R-:W-:Y:S02]  /*2a20*/  BSSY B1, `(.L_x_38) ;  /* 0x0000008000017945 */ /* 0x000fe40003800000 */
[----:B------:R-:W-:Y:S01]  /*2a30*/  FMUL R12, R12, R89 ;  /* 0x000000590c0c7220 */ /* 0x000fe20000400000 */
[----:B------:R-:W-:-:S03]  /*2a40*/  ISETP.GT.AND P2, PT, R0, RZ, P1 ;  /* 0x000000ff0000720c */ /* 0x000fc60000f44270 */
[----:B------:R-:W-:-:S05]  /*2a50*/  FFMA R12, R27, R88, R12 ;  /* 0x000000581b0c7223 */ /* 0x000fca000000000c */
[----:B------:R-:W-:-:S05]  /*2a60*/  F2FP.BF16.F32.PACK_AB R12, RZ, R12 ;  /* 0x0000000cff0c723e */ /* 0x000fca00000010ff */
[----:B------:R3:W-:Y:S01]  /*2a70*/  @P0 STG.E.U16 desc[UR36][R10.64+0x2], R12 ;  /* 0x0000020c0a000986 */ /* 0x0007e2000c101524 */
[----:B------:R-:W-:Y:S05]  /*2a80*/  @!P2 BRA `(.L_x_39) ;  /* 0x000000000004a947 */ /* 0x000fea0003800000 */
[----:B------:R4:W5:Y:S02]  /*2a90*/  LDG.E.LTC128B.U16 R18, desc[UR36][R4.64+0x10] ;  /* 0x0000102404127981 */ /* 0x000964000c1e1520 */
.L_x_39:
[----:B------:R-:W-:Y:S05]  /*2aa0*/  BSYNC B1 ;  /* 0x0000000000017941 */ /* 0x000fea0003800000 */
.L_x_38:
[----:B---3-5:R-:W-:Y:S01]  /*2ab0*/  IMAD.U32 R12, R18, 0x10000, RZ ;  /* 0x00010000120c7824 */ /* 0x028fe200078e00ff */
        /* <DEDUP_REMOVED lines=9> */
.L_x_41:
[----:B------:R-:W-:Y:S05]  /*2b50*/  BSYNC B1 ;  /* 0x0000000000017941 */ /* 0x000fea0003800000 */
.L_x_40:
[----:B-----5:R-:W-:Y:S01]  /*2b60*/  IMAD.U32 R12, R18, 0x10000, RZ ;  /* 0x00010000120c7824 */ /* 0x020fe200078e00ff */
[----:B------:R-:W-:Y:S01]  /*2b70*/  ISETP.GT.AND P1, PT, R0, 0x8, P1 ;  /* 0x000000080000780c */ /* 0x000fe20000f24270 */
[----:B------:R-:W-:Y:S02]  /*2b80*/  BSSY B1, `(.L_x_42) ;  /* 0x0000007000017945 */ /* 0x000fe40003800000 */
[----:B------:R-:W-:-:S04]  /*2b90*/  FMUL R12, R12, R89 ;  /* 0x000000590c0c7220 */ /* 0x000fc80000400000 */
[----:B------:R-:W-:-:S05]  /*2ba0*/  FFMA R12, R29, R88, R12 ;  /* 0x000000581d0c7223 */ /* 0x000fca000000000c */
[----:B------:R-:W-:-:S05]  /*2bb0*/  F2FP.BF16.F32.PACK_AB R12, RZ, R12 ;  /* 0x0000000cff0c723e */ /* 0x000fca00000010ff */
[----:B------:R0:W-:Y:S01]  /*2bc0*/  @P3 STG.E.U16 desc[UR36][R8.64+0x12], R12 ;  /* 0x0000120c08003986 */ /* 0x0001e2000c101524 */
[----:B------:R-:W-:Y:S05]  /*2bd0*/  @!P1 BRA `(.L_x_43) ;  /* 0x0000000000049947 */ /* 0x000fea0003800000 */
[----:B------:R0:W5:Y:S02]  /*2be0*/  LDG.E.LTC128B.U16 R18, desc[UR36][R6.64+0x10] ;  /* 0x0000102406127981 */ /* 0x000164000c1e1520 */
.L_x_43:
[----:B------:R-:W-:Y:S05]  /*2bf0*/  BSYNC B1 ;  /* 0x0000000000017941 */ /* 0x000fea0003800000 */
.L_x_42:
[----:B0----5:R-:W-:Y:S01]  /*2c00*/  IMAD.U32 R12, R18, 0x10000, RZ ;  /* 0x00010000120c7824 */ /* 0x021fe200078e00ff */
[----:B------:R-:W-:Y:S01]  /*2c10*/  ISETP.GT.AND P0, PT, R0, 0x8, P0 ;  /* 0x000000080000780c */ /* 0x000fe20000704270 */
[----:B------:R-:W-:Y:S02]  /*2c20*/  BSSY B1, `(.L_x_44) ;  /* 0x0000007000017945 */ /* 0x000fe40003800000 */
[----:B---3--:R-:W-:-:S04]  /*2c30*/  FMUL R13, R12, R89 ;  /* 0x000000590c0d7220 */ /* 0x008fc80000400000 */
[----:B------:R-:W-:-:S05]  /*2c40*/  FFMA R13, R30, R88, R13 ;  /* 0x000000581e0d7223 */ /* 0x000fca000000000d */
[----:B------:R-:W-:-:S05]  /*2c50*/  F2FP.BF16.F32.PACK_AB R13, RZ, R13 ;  /* 0x0000000dff0d723e */ /* 0x000fca00000010ff */
[----:B------:R0:W-:Y:S01]  /*2c60*/  @P1 STG.E.U16 desc[UR36][R10.64+0x10], R13 ;  /* 0x0000100d0a001986 */ /* 0x0001e2000c101524 */
[----:B------:R-:W-:Y:S05]  /*2c70*/  @!P0 BRA `(.L_x_45) ;  /* 0x0000000000048947 */ /* 0x000fea0003800000 */
[----:B------:R3:W5:Y:S02]  /*2c80*/  LDG.E.LTC128B.U16 R18, desc[UR36][R6.64+0x12] ;  /* 0x0000122406127981 */ /* 0x000764000c1e1520 */
.L_x_45:
[----:B------:R-:W-:Y:S05]  /*2c90*/  BSYNC B1 ;  /* 0x0000000000017941 */ /* 0x000fea0003800000 */
.L_x_44:
        /* <DEDUP_REMOVED lines=10> */
.L_x_47:
[----:B------:R-:W-:Y:S05]  /*2d40*/  BSYNC B1 ;  /* 0x0000000000017941 */ /* 0x000fea0003800000 */
.L_x_46:
[----:B0----5:R-:W-:Y:S01]  /*2d50*/  IMAD.U32 R12, R18, 0x10000, RZ ;  /* 0x00010000120c7824 */ /* 0x021fe200078e00ff */
        /* <DEDUP_REMOVED lines=9> */
.L_x_49:
[----:B------:R-:W-:Y:S05]  /*2df0*/  BSYNC B1 ;  /* 0x0000000000017941 */ /* 0x000fea0003800000 */
.L_x_48:
        /* <DEDUP_REMOVED lines=9> */
.L_x_51:
[----:B------:R-:W-:Y:S05]  /*2e90*/  BSYNC B1 ;  /* 0x0000000000017941 */ /* 0x000fea0003800000 */
.L_x_50:
[----:B0----5:R-:W-:Y:S01]  /*2ea0*/  IMAD.U32 R12, R18, 0x10000, RZ ;  /* 0x00010000120c7824 */ /* 0x021fe200078e00ff */
        /* <DEDUP_REMOVED lines=8> */
.L_x_53:
[----:B------:R-:W-:Y:S05]  /*2f30*/  BSYNC B1 ;  /* 0x0000000000017941 */ /* 0x000fea0003800000 */
.L_x_52:
        /* <DEDUP_REMOVED lines=10> */
.L_x_55:
[----:B------:R-:W-:Y:S05]  /*2fe0*/  BSYNC B1 ;  /* 0x0000000000017941 */ /* 0x000fea0003800000 */
.L_x_54:
        /* <DEDUP_REMOVED lines=10> */
.L_x_57:
[----:B------:R-:W-:Y:S05]  /*3090*/  BSYNC B1 ;  /* 0x0000000000017941 */ /* 0x000fea0003800000 */
.L_x_56:
        /* <DEDUP_REMOVED lines=9> */
.L_x_59:
[----:B------:R-:W-:Y:S05]  /*3130*/  BSYNC B1 ;  /* 0x0000000000017941 */ /* 0x000fea0003800000 */
.L_x_58:
        /* <DEDUP_REMOVED lines=9> */
.L_x_61:
[----:B------:R-:W-:Y:S05]  /*31d0*/  BSYNC B1 ;  /* 0x0000000000017941 */ /* 0x000fea0003800000 */
.L_x_60:
        /* <DEDUP_REMOVED lines=10> */
.L_x_63:
[----:B------:R-:W-:Y:S05]  /*3280*/  BSYNC B1 ;  /* 0x0000000000017941 */ /* 0x000fea0003800000 */
.L_x_62:
        /* <DEDUP_REMOVED lines=10> */
.L_x_65:
[----:B------:R-:W-:Y:S05]  /*3330*/  BSYNC B1 ;  /* 0x0000000000017941 */ /* 0x000fea0003800000 */
.L_x_64:
        /* <DEDUP_REMOVED lines=9> */
.L_x_67:
[----:B------:R-:W-:Y:S05]  /*33d0*/  BSYNC B1 ;  /* 0x0000000000017941 */ /* 0x000fea0003800000 */
.L_x_66:
        /* <DEDUP_REMOVED lines=9> */
.L_x_69:
[----:B------:R-:W-:Y:S05]  /*3470*/  BSYNC B1 ;  /* 0x0000000000017941 */ /* 0x000fea0003800000 */
.L_x_68:
        /* <DEDUP_REMOVED lines=10> */
.L_x_71:
[----:B------:R-:W-:Y:S05]  /*3520*/  BSYNC B1 ;  /* 0x0000000000017941 */ /* 0x000fea0003800000 */
.L_x_70:
        /* <DEDUP_REMOVED lines=10> */
.L_x_73:
[----:B------:R-:W-:Y:S05]  /*35d0*/  BSYNC B1 ;  /* 0x0000000000017941 */ /* 0x000fea0003800000 */
.L_x_72:
        /* <DEDUP_REMOVED lines=9> */
.L_x_75:
[----:B------:R-:W-:Y:S05]  /*3670*/  BSYNC B1 ;  /* 0x0000000000017941 */ /* 0x000fea0003800000 */
.L_x_74:
        /* <DEDUP_REMOVED lines=9> */
.L_x_77:
[----:B------:R-:W-:Y:S05]  /*3710*/  BSYNC B1 ;  /* 0x0000000000017941 */ /* 0x000fea0003800000 */
.L_x_76:
        /* <DEDUP_REMOVED lines=10> */
.L_x_79:
[----:B------:R-:W-:Y:S05]  /*37c0*/  BSYNC B1 ;  /* 0x0000000000017941 */ /* 0x000fea0003800000 */
.L_x_78:
        /* <DEDUP_REMOVED lines=10> */
.L_x_81:
[----:B------:R-:W-:Y:S05]  /*3870*/  BSYNC B1 ;  /* 0x0000000000017941 */ /* 0x000fea0003800000 */
.L_x_80:
        /* <DEDUP_REMOVED lines=9> */
.L_x_83:
[----:B------:R-:W-:Y:S05]  /*3910*/  BSYNC B1 ;  /* 0x0000000000017941 */ /* 0x000fea0003800000 */
.L_x_82:
        /* <DEDUP_REMOVED lines=9> */
.L_x_85:
[----:B------:R-:W-:Y:S05]  /*39b0*/  BSYNC B1 ;  /* 0x0000000000017941 */ /* 0x000fea0003800000 */
.L_x_84:
        /* <DEDUP_REMOVED lines=10> */
.L_x_87:
[----:B------:R-:W-:Y:S05]  /*3a60*/  BSYNC B1 ;  /* 0x0000000000017941 */ /* 0x000fea0003800000 */
.L_x_86:
        /* <DEDUP_REMOVED lines=10> */
.L_x_89:
[----:B------:R-:W-:Y:S05]  /*3b10*/  BSYNC B1 ;  /* 0x0000000000017941 */ /* 0x000fea0003800000 */
.L_x_88:
        /* <DEDUP_REMOVED lines=9> */
.L_x_91:
[----:B------:R-:W-:Y:S05]  /*3bb0*/  BSYNC B1 ;  /* 0x0000000000017941 */ /* 0x000fea0003800000 */
.L_x_90:
        /* <DEDUP_REMOVED lines=9> */
.L_x_93:
[----:B------:R-:W-:Y:S05]  /*3c50*/  BSYNC B1 ;  /* 0x0000000000017941 */ /* 0x000fea0003800000 */
.L_x_92:
        /* <DEDUP_REMOVED lines=10> */
.L_x_95:
[----:B------:R-:W-:Y:S05]  /*3d00*/  BSYNC B1 ;  /* 0x0000000000017941 */ /* 0x000fea0003800000 */
.L_x_94:
        /* <DEDUP_REMOVED lines=10> */
.L_x_97:
[----:B------:R-:W-:Y:S05]  /*3db0*/  BSYNC B1 ;  /* 0x0000000000017941 */ /* 0x000fea0003800000 */
.L_x_96:
        /* <DEDUP_REMOVED lines=9> */
.L_x_99:
[----:B------:R-:W-:Y:S05]  /*3e50*/  BSYNC B1 ;  /* 0x0000000000017941 */ /* 0x000fea0003800000 */
.L_x_98:
        /* <DEDUP_REMOVED lines=9> */
.L_x_101:
[----:B------:R-:W-:Y:S05]  /*3ef0*/  BSYNC B1 ;  /* 0x0000000000017941 */ /* 0x000fea0003800000 */
.L_x_100:
        /* <DEDUP_REMOVED lines=10> */
.L_x_103:
[----:B------:R-:W-:Y:S05]  /*3fa0*/  BSYNC B1 ;  /* 0x0000000000017941 */ /* 0x000fea0003800000 */
.L_x_102:
        /* <DEDUP_REMOVED lines=10> */
.L_x_105:
[----:B------:R-:W-:Y:S05]  /*4050*/  BSYNC B1 ;  /* 0x0000000000017941 */ /* 0x000fea0003800000 */
.L_x_104:
        /* <DEDUP_REMOVED lines=9> */
.L_x_107:
[----:B------:R-:W-:Y:S05]  /*40f0*/  BSYNC B1 ;  /* 0x0000000000017941 */ /* 0x000fea0003800000 */
.L_x_106:
        /* <DEDUP_REMOVED lines=9> */
.L_x_109:
[----:B------:R-:W-:Y:S05]  /*4190*/  BSYNC B1 ;  /* 0x0000000000017941 */ /* 0x000fea0003800000 */
.L_x_108:
        /* <DEDUP_REMOVED lines=10> */
.L_x_111:
[----:B------:R-:W-:Y:S05]  /*4240*/  BSYNC B1 ;  /* 0x0000000000017941 */ /* 0x000fea0003800000 */
.L_x_110:
        /* <DEDUP_REMOVED lines=10> */
.L_x_113:
[----:B------:R-:W-:Y:S05]  /*42f0*/  BSYNC B1 ;  /* 0x0000000000017941 */ /* 0x000fea0003800000 */
.L_x_112:
        /* <DEDUP_REMOVED lines=9> */
.L_x_115:
[----:B------:R-:W-:Y:S05]  /*4390*/  BSYNC B1 ;  /* 0x0000000000017941 */ /* 0x000fea0003800000 */
.L_x_114:
        /* <DEDUP_REMOVED lines=9> */
.L_x_117:
[----:B------:R-:W-:Y:S05]  /*4430*/  BSYNC B1 ;  /* 0x0000000000017941 */ /* 0x000fea0003800000 */
.L_x_116:
        /* <DEDUP_REMOVED lines=10> */
.L_x_119:
[----:B------:R-:W-:Y:S05]  /*44e0*/  BSYNC B1 ;  /* 0x0000000000017941 */ /* 0x000fea0003800000 */
.L_x_118:
        /* <DEDUP_REMOVED lines=10> */
.L_x_121:
[----:B------:R-:W-:Y:S05]  /*4590*/  BSYNC B1 ;  /* 0x0000000000017941 */ /* 0x000fea0003800000 */
.L_x_120:
        /* <DEDUP_REMOVED lines=9> */
.L_x_123:
[----:B------:R-:W-:Y:S05]  /*4630*/  BSYNC B1 ;  /* 0x0000000000017941 */ /* 0x000fea0003800000 */
.L_x_122:
        /* <DEDUP_REMOVED lines=9> */
.L_x_125:
[----:B------:R-:W-:Y:S05]  /*46d0*/  BSYNC B1 ;  /* 0x0000000000017941 */ /* 0x000fea0003800000 */
.L_x_124:
        /* <DEDUP_REMOVED lines=10> */
.L_x_127:
[----:B------:R-:W-:Y:S05]  /*4780*/  BSYNC B1 ;  /* 0x0000000000017941 */ /* 0x000fea0003800000 */
.L_x_126:
        /* <DEDUP_REMOVED lines=10> */
.L_x_129:
[----:B------:R-:W-:Y:S05]  /*4830*/  BSYNC B1 ;  /* 0x0000000000017941 */ /* 0x000fea0003800000 */
.L_x_128:
        /* <DEDUP_REMOVED lines=9> */
.L_x_131:
[----:B------:R-:W-:Y:S05]  /*48d0*/  BSYNC B1 ;  /* 0x0000000000017941 */ /* 0x000fea0003800000 */
.L_x_130:
        /* <DEDUP_REMOVED lines=9> */
.L_x_133:
[----:B------:R-:W-:Y:S05]  /*4970*/  BSYNC B1 ;  /* 0x0000000000017941 */ /* 0x000fea0003800000 */
.L_x_132:
        /* <DEDUP_REMOVED lines=10> */
.L_x_135:
[----:B------:R-:W-:Y:S05]  /*4a20*/  BSYNC B1 ;  /* 0x0000000000017941 */ /* 0x000fea0003800000 */
.L_x_134:
        /* <DEDUP_REMOVED lines=10> */
.L_x_137:
[----:B------:R-:W-:Y:S05]  /*4ad0*/  BSYNC B1 ;  /* 0x0000000000017941 */ /* 0x000fea0003800000 */
.L_x_136:
        /* <DEDUP_REMOVED lines=9> */
.L_x_139:
[----:B------:R-:W-:Y:S05]  /*4b70*/  BSYNC B1 ;  /* 0x0000000000017941 */ /* 0x000fea0003800000 */
.L_x_138:
        /* <DEDUP_REMOVED lines=9> */
.L_x_141:
[----:B------:R-:W-:Y:S05]  /*4c10*/  BSYNC B1 ;  /* 0x0000000000017941 */ /* 0x000fea0003800000 */
.L_x_140:
        /* <DEDUP_REMOVED lines=10> */
.L_x_143:
[----:B------:R-:W-:Y:S05]  /*4cc0*/  BSYNC B1 ;  /* 0x0000000000017941 */ /* 0x000fea0003800000 */
.L_x_142:
        /* <DEDUP_REMOVED lines=10> */
.L_x_145:
[----:B------:R-:W-:Y:S05]  /*4d70*/  BSYNC B1 ;  /* 0x0000000000017941 */ /* 0x000fea0003800000 */
.L_x_144:
        /* <DEDUP_REMOVED lines=9> */
.L_x_147:
[----:B------:R-:W-:Y:S05]  /*4e10*/  BSYNC B1 ;  /* 0x0000000000017941 */ /* 0x000fea0003800000 */
.L_x_146:
        /* <DEDUP_REMOVED lines=9> */
.L_x_149:
[----:B------:R-:W-:Y:S05]  /*4eb0*/  BSYNC B1 ;  /* 0x0000000000017941 */ /* 0x000fea0003800000 */
.L_x_148:
        /* <DEDUP_REMOVED lines=10> */
.L_x_151:
[----:B------:R-:W-:Y:S05]  /*4f60*/  BSYNC B1 ;  /* 0x0000000000017941 */ /* 0x000fea0003800000 */
.L_x_150:
        /* <DEDUP_REMOVED lines=10> */
.L_x_153:
[----:B------:R-:W-:Y:S05]  /*5010*/  BSYNC B1 ;  /* 0x0000000000017941 */ /* 0x000fea0003800000 */
.L_x_152:
[----:B0---45:R-:W-:Y:S01]  /*5020*/  IMAD.U32 R4, R18, 0x10000, RZ ;  /* 0x0001000012047824 */ /* 0x031fe200078e00ff */
        /* <DEDUP_REMOVED lines=8> */
.L_x_155:
[----:B------:R-:W-:Y:S05]  /*50b0*/  BSYNC B1 ;  /* 0x0000000000017941 */ /* 0x000fea0003800000 */
.L_x_154:
[----:B0----5:R-:W-:Y:S01]  /*50c0*/  IMAD.U32 R4, R18, 0x10000, RZ ;  /* 0x0001000012047824 */ /* 0x021fe200078e00ff */
[----:B------:R-:W-:Y:S01]  /*50d0*/  ISETP.GT.AND P0, PT, R0, 0x8, P0 ;  /* 0x000000080000780c */ /* 0x000fe20000704270 */
[----:B------:R-:W-:Y:S01]  /*50e0*/  @P1 IMAD.MOV.U32 R5, RZ, RZ, R11 ;  /* 0x000000ffff051224 */ /* 0x000fe200078e000b */
[----:B------:R-:W-:Y:S01]  /*50f0*/  BSSY B1, `(.L_x_156) ;  /* 0x0000008000017945 */ /* 0x000fe20003800000 */
[----:B------:R-:W-:Y:S01]  /*5100*/  FMUL R3, R4, R89 ;  /* 0x0000005904037220 */ /* 0x000fe20000400000 */
[----:B------:R-:W-:-:S03]  /*5110*/  @P1 IMAD.MOV.U32 R4, RZ, RZ, R10 ;  /* 0x000000ffff041224 */ /* 0x000fc600078e000a */
[----:B------:R-:W-:-:S05]  /*5120*/  FFMA R3, R86, R88, R3 ;  /* 0x0000005856037223 */ /* 0x000fca0000000003 */
[----:B------:R-:W-:-:S05]  /*5130*/  F2FP.BF16.F32.PACK_AB R3, RZ, R3 ;  /* 0x00000003ff03723e */ /* 0x000fca00000010ff */
[----:B------:R0:W-:Y:S01]  /*5140*/  @P1 STG.E.U16 desc[UR36][R4.64+0xf0], R3 ;  /* 0x0000f00304001986 */ /* 0x0001e2000c101524 */
[----:B------:R-:W-:Y:S05]  /*5150*/  @!P0 BRA `(.L_x_157) ;  /* 0x0000000000048947 */ /* 0x000fea0003800000 */
[----:B------:R0:W5:Y:S02]  /*5160*/  LDG.E.LTC128B.U16 R18, desc[UR36][R6.64+0xf2] ;  /* 0x0000f22406127981 */ /* 0x000164000c1e1520 */
.L_x_157:
[----:B------:R-:W-:Y:S05]  /*5170*/  BSYNC B1 ;  /* 0x0000000000017941 */ /* 0x000fea0003800000 */
.L_x_156:
[----:B------:R-:W-:Y:S05]  /*5180*/  @!P0 BRA `(.L_x_158) ;  /* 0x0000001000b08947 */ /* 0x000fea0003800000 */
[----:B-----5:R-:W-:-:S04]  /*5190*/  IMAD.U32 R18, R18, 0x10000, RZ ;  /* 0x0001000012127824 */ /* 0x020fc800078e00ff */
[----:B------:R-:W-:-:S04]  /*51a0*/  FMUL R18, R18, R89 ;  /* 0x0000005912127220 */ /* 0x000fc80000400000 */
[----:B------:R-:W-:-:S05]  /*51b0*/  FFMA R18, R87, R88, R18 ;  /* 0x0000005857127223 */ /* 0x000fca0000000012 */
[----:B------:R-:W-:-:S05]  /*51c0*/  F2FP.BF16.F32.PACK_AB R18, RZ, R18 ;  /* 0x00000012ff12723e */ /* 0x000fca00000010ff */
[----:B------:R0:W-:Y:S01]  /*51d0*/  STG.E.U16 desc[UR36][R10.64+0xf2], R18 ;  /* 0x0000f2120a007986 */ /* 0x0001e2000c101524 */
[----:B------:R-:W-:Y:S05]  /*51e0*/  BRA `(.L_x_158) ;  /* 0x0000001000987947 */ /* 0x000fea0003800000 */
.L_x_33:
[----:B------:R-:W-:Y:S01]  /*51f0*/  ISETP.GT.AND P3, PT, R3, 0x1, PT ;  /* 0x000000010300780c */ /* 0x000fe20003f64270 */
[----:B------:R-:W-:Y:S01]  /*5200*/  ULDC.64 UR4, c[0x0][0x5c0] ;  /* 0x0001700000047ab9 */ /* 0x000fe20000000a00 */
[-C--:B------:R-:W-:Y:S01]  /*5210*/  FMUL R24, R24, R88.reuse ;  /* 0x0000005818187220 */ /* 0x080fe20000400000 */
[----:B------:R-:W-:Y:S01]  /*5220*/  LEA R4, P4, R104, UR4, 0x1 ;  /* 0x0000000468047c11 */ /* 0x000fe2000f8808ff */
[-C--:B------:R-:W-:Y:S01]  /*5230*/  FMUL R25, R25, R88.reuse ;  /* 0x0000005819197220 */ /* 0x080fe20000400000 */
[----:B------:R-:W-:Y:S01]  /*5240*/  ISETP.GT.AND P0, PT, R0, RZ, P3 ;  /* 0x000000ff0000720c */ /* 0x000fe20001f04270 */
[----:B------:R-:W-:Y:S01]  /*5250*/  FMUL R26, R26, R88 ;  /* 0x000000581a1a7220 */ /* 0x000fe20000400000 */
[----:B------:R-:W-:Y:S01]  /*5260*/  F2FP.BF16.F32.PACK_AB R24, RZ, R24 ;  /* 0x00000018ff18723e */ /* 0x000fe200000010ff */
[-C--:B------:R-:W-:Y:S01]  /*5270*/  FMUL R27, R27, R88.reuse ;  /* 0x000000581b1b7220 */ /* 0x080fe20000400000 */
[----:B------:R-:W-:Y:S01]  /*5280*/  LEA.HI.X R5, R104, UR5, R113, 0x1, P4 ;  /* 0x0000000568057c11 */ /* 0x000fe2000a0f0c71 */
[-C--:B------:R-:W-:Y:S01]  /*5290*/  FMUL R28, R28, R88.reuse ;  /* 0x000000581c1c7220 */ /* 0x080fe20000400000 */
[----:B------:R-:W-:Y:S01]  /*52a0*/  F2FP.BF16.F32.PACK_AB R25, RZ, R25 ;  /* 0x00000019ff19723e */ /* 0x000fe200000010ff */
[-C--:B------:R-:W-:Y:S01]  /*52b0*/  FMUL R29, R29, R88.reuse ;  /* 0x000000581d1d7220 */ /* 0x080fe20000400000 */
[----:B------:R-:W-:Y:S01]  /*52c0*/  ISETP.GT.AND P2, PT, R0, 0x8, P2 ;  /* 0x000000080000780c */ /* 0x000fe20001744270 */
[----:B------:R-:W-:Y:S01]  /*52d0*/  @P1 STG.E.U16 desc[UR36][R4.64], R24 ;  /* 0x0000001804001986 */ /* 0x000fe2000c101524 */
[----:B------:R-:W-:Y:S01]  /*52e0*/  ISETP.GT.AND P1, PT, R3, 0x8, PT ;  /* 0x000000080300780c */ /* 0x000fe20003f24270 */
[----:B------:R-:W-:Y:S01]  /*52f0*/  FMUL R30, R30, R88 ;  /* 0x000000581e1e7220 */ /* 0x000fe20000400000 */
[C---:B------:R-:W-:Y:S01]  /*5300*/  SHF.L.U64.HI R7, R94.reuse, 0x1, R95 ;  /* 0x000000015e077819 */ /* 0x040fe2000001025f */
[----:B------:R-:W-:Y:S01]  /*5310*/  @P0 STG.E.U16 desc[UR36][R4.64+0x2], R25 ;  /* 0x0000021904000986 */ /* 0x000fe2000c101524 */
[----:B------:R-:W-:Y:S01]  /*5320*/  LEA R6, P5, R94, R4, 0x1 ;  /* 0x000000045e067211 */ /* 0x000fe200078a08ff */
[-C--:B------:R-:W-:Y:S01]  /*5330*/  FMUL R31, R31, R88.reuse ;  /* 0x000000581f1f7220 */ /* 0x080fe20000400000 */
[----:B------:R-:W-:Y:S01]  /*5340*/  ISETP.GT.AND P3, PT, R0, 0x8, P3 ;  /* 0x000000080000780c */ /* 0x000fe20001f64270 */
[-C--:B------:R-:W-:Y:S01]  /*5350*/  FMUL R32, R32, R88.reuse ;  /* 0x0000005820207220 */ /* 0x080fe20000400000 */
[----:B------:R-:W-:Y:S01]  /*5360*/  ISETP.GT.AND P0, PT, R3, 0x9, PT ;  /* 0x000000090300780c */ /* 0x000fe20003f04270 */
[----:B------:R-:W-:Y:S01]  /*5370*/  IMAD.X R7, R7, 0x1, R5, P5 ;  /* 0x0000000107077824 */ /* 0x000fe200028e0605 */
[----:B------:R-:W-:Y:S01]  /*5380*/  ISETP.GT.AND P4, PT, R0, RZ, P1 ;  /* 0x000000ff0000720c */ /* 0x000fe20000f84270 */
[----:B------:R-:W-:Y:S01]  /*5390*/  FMUL R33, R33, R88 ;  /* 0x0000005821217220 */ /* 0x000fe20000400000 */
[----:B------:R-:W-:Y:S01]  /*53a0*/  F2FP.BF16.F32.PACK_AB R26, RZ, R26 ;  /* 0x0000001aff1a723e */ /* 0x000fe200000010ff */
[-C--:B------:R-:W-:Y:S01]  /*53b0*/  FMUL R34, R34, R88.reuse ;  /* 0x0000005822227220 */ /* 0x080fe20000400000 */
[----:B------:R-:W-:Y:S01]  /*53c0*/  ISETP.GT.AND P5, PT, R0, RZ, P0 ;  /* 0x000000ff0000720c */ /* 0x000fe200007a4270 */
[----:B------:R-:W-:Y:S01]  /*53d0*/  FMUL R35, R35, R88 ;  /* 0x0000005823237220 */ /* 0x000fe20000400000 */
[----:B------:R-:W-:Y:S01]  /*53e0*/  F2FP.BF16.F32.PACK_AB R27, RZ, R27 ;  /* 0x0000001bff1b723e */ /* 0x000fe200000010ff */
[----:B------:R-:W-:Y:S01]  /*53f0*/  @P2 STG.E.U16 desc[UR36][R6.64], R26 ;  /* 0x0000001a06002986 */ /* 0x000fe2000c101524 */
[----:B------:R-:W-:Y:S01]  /*5400*/  F2FP.BF16.F32.PACK_AB R28, RZ, R28 ;  /* 0x0000001cff1c723e */ /* 0x000fe200000010ff */
[-C--:B------:R-:W-:Y:S01]  /*5410*/  FMUL R36, R36, R88.reuse ;  /* 0x0000005824247220 */ /* 0x080fe20000400000 */
[C---:B------:R-:W-:Y:S01]  /*5420*/  ISETP.GT.AND P2, PT, R0.reuse, 0x8, P1 ;  /* 0x000000080000780c */ /* 0x040fe20000f44270 */
[----:B------:R-:W-:Y:S01]  /*5430*/  @P3 STG.E.U16 desc[UR36][R6.64+0x2], R27 ;  /* 0x0000021b06003986 */ /* 0x000fe2000c101524 */
[----:B------:R-:W-:Y:S01]  /*5440*/  ISETP.GT.AND P1, PT, R3, 0x10, PT ;  /* 0x000000100300780c */ /* 0x000fe20003f24270 */
[-C--:B------:R-:W-:Y:S01]  /*5450*/  FMUL R37, R37, R88.reuse ;  /* 0x0000005825257220 */ /* 0x080fe20000400000 */
[----:B------:R-:W-:Y:S01]  /*5460*/  F2FP.BF16.F32.PACK_AB R29, RZ, R29 ;  /* 0x0000001dff1d723e */ /* 0x000fe200000010ff */
[----:B------:R-:W-:Y:S01]  /*5470*/  @P4 STG.E.U16 desc[UR36][R4.64+0x10], R28 ;  /* 0x0000101c04004986 */ /* 0x000fe2000c101524 */
[----:B------:R-:W-:Y:S01]  /*5480*/  ISETP.GT.AND P3, PT, R0, 0x8, P0 ;  /* 0x000000080000780c */ /* 0x000fe20000764270 */
[-C--:B------:R-:W-:Y:S01]  /*5490*/  FMUL R38, R38, R88.reuse ;  /* 0x0000005826267220 */ /* 0x080fe20000400000 */
[----:B------:R-:W-:Y:S01]  /*54a0*/  ISETP.GT.AND P0, PT, R3, 0x11, PT ;  /* 0x000000110300780c */ /* 0x000fe20003f04270 */
[----:B------:R-:W-:Y:S01]  /*54b0*/  @P5 STG.E.U16 desc[UR36][R4.64+0x12], R29 ;  /* 0x0000121d04005986 */ /* 0x000fe2000c101524 */
        /* <DEDUP_REMOVED lines=162> */
[----:B------:R-:W-:-:S02]  /*5ee0*/  F2FP.BF16.F32.PACK_AB R62, RZ, R62 ;  /* 0x0000003eff3e723e */ /* 0x000fc400000010ff */
[C---:B------:R-:W-:Y:S02]  /*5ef0*/  ISETP.GT.AND P5, PT, R0.reuse, RZ, P0 ;  /* 0x000000ff0000720c */ /* 0x040fe400007a4270 */
[----:B------:R-:W-:Y:S01]  /*5f00*/  F2FP.BF16.F32.PACK_AB R63, RZ, R63 ;  /* 0x0000003fff3f723e */ /* 0x000fe200000010ff */
[----:B------:R-:W-:Y:S01]  /*5f10*/  @P2 STG.E.U16 desc[UR36][R6.64+0x90], R62 ;  /* 0x0000903e06002986 */ /* 0x000fe2000c101524 */
[----:B------:R-:W-:Y:S02]  /*5f20*/  F2FP.BF16.F32.PACK_AB R64, RZ, R64 ;  /* 0x00000040ff40723e */ /* 0x000fe400000010ff */
[C---:B------:R-:W-:Y:S01]  /*5f30*/  ISETP.GT.AND P2, PT, R0.reuse, 0x8, P1 ;  /* 0x000000080000780c */ /* 0x040fe20000f44270 */
[----:B------:R-:W-:Y:S01]  /*5f40*/  @P3 STG.E.U16 desc[UR36][R6.64+0x92], R63 ;  /* 0x0000923f06003986 */ /* 0x000fe2000c101524 */
[----:B------:R-:W-:Y:S02]  /*5f50*/  ISETP.GT.AND P1, PT, R3, 0x58, PT ;  /* 0x000000580300780c */ /* 0x000fe40003f24270 */
[----:B------:R-:W-:Y:S01]  /*5f60*/  F2FP.BF16.F32.PACK_AB R65, RZ, R65 ;  /* 0x00000041ff41723e */ /* 0x000fe200000010ff */
[----:B------:R-:W-:Y:S01]  /*5f70*/  @P4 STG.E.U16 desc[UR36][R4.64+0xa0], R64 ;  /* 0x0000a04004004986 */ /* 0x000fe2000c101524 */
[----:B------:R-:W-:-:S02]  /*5f80*/  ISETP.GT.AND P3, PT, R0, 0x8, P0 ;  /* 0x000000080000780c */ /* 0x000fc40000764270 */
[----:B------:R-:W-:Y:S01]  /*5f90*/  ISETP.GT.AND P0, PT, R3, 0x59, PT ;  /* 0x000000590300780c */ /* 0x000fe20003f04270 */
[----:B------:R-:W-:Y:S01]  /*5fa0*/  @P5 STG.E.U16 desc[UR36][R4.64+0xa2], R65 ;  /* 0x0000a24104005986 */ /* 0x000fe2000c101524 */
[C---:B------:R-:W-:Y:S02]  /*5fb0*/  ISETP.GT.AND P4, PT, R0.reuse, RZ, P1 ;  /* 0x000000ff0000720c */ /* 0x040fe40000f84270 */
[----:B------:R-:W-:Y:S02]  /*5fc0*/  F2FP.BF16.F32.PACK_AB R66, RZ, R66 ;  /* 0x00000042ff42723e */ /* 0x000fe400000010ff */
[----:B------:R-:W-:Y:S02]  /*5fd0*/  ISETP.GT.AND P5, PT, R0, RZ, P0 ;  /* 0x000000ff0000720c */ /* 0x000fe400007a4270 */
[----:B------:R-:W-:Y:S01]  /*5fe0*/  F2FP.BF16.F32.PACK_AB R67, RZ, R67 ;  /* 0x00000043ff43723e */ /* 0x000fe200000010ff */
[----:B------:R-:W-:Y:S01]  /*5ff0*/  @P2 STG.E.U16 desc[UR36][R6.64+0xa0], R66 ;  /* 0x0000a04206002986 */ /* 0x000fe2000c101524 */
[----:B------:R-:W-:-:S02]  /*6000*/  F2FP.BF16.F32.PACK_AB R68, RZ, R68 ;  /* 0x00000044ff44723e */ /* 0x000fc400000010ff */
[C---:B------:R-:W-:Y:S01]  /*6010*/  ISETP.GT.AND P2, PT, R0.reuse, 0x8, P1 ;  /* 0x000000080000780c */ /* 0x040fe20000f44270 */
[----:B------:R-:W-:Y:S01]  /*6020*/  @P3 STG.E.U16 desc[UR36][R6.64+0xa2], R67 ;  /* 0x0000a24306003986 */ /* 0x000fe2000c101524 */
[C---:B------:R-:W-:Y:S02]  /*6030*/  ISETP.GT.AND P1, PT, R3.reuse, 0x60, PT ;  /* 0x000000600300780c */ /* 0x040fe40003f24270 */
[----:B------:R-:W-:Y:S01]  /*6040*/  F2FP.BF16.F32.PACK_AB R69, RZ, R69 ;  /* 0x00000045ff45723e */ /* 0x000fe200000010ff */
[----:B------:R-:W-:Y:S01]  /*6050*/  @P4 STG.E.U16 desc[UR36][R4.64+0xb0], R68 ;  /* 0x0000b04404004986 */ /* 0x000fe2000c101524 */
[C---:B------:R-:W-:Y:S02]  /*6060*/  ISETP.GT.AND P3, PT, R0.reuse, 0x8, P0 ;  /* 0x000000080000780c */ /* 0x040fe40000764270 */
[----:B------:R-:W-:Y:S01]  /*6070*/  ISETP.GT.AND P0, PT, R3, 0x61, PT ;  /* 0x000000610300780c */ /* 0x000fe20003f04270 */
[----:B------:R-:W-:Y:S01]  /*6080*/  @P5 STG.E.U16 desc[UR36][R4.64+0xb2], R69 ;  /* 0x0000b24504005986 */ /* 0x000fe2000c101524 */
[----:B------:R-:W-:-:S02]  /*6090*/  ISETP.GT.AND P4, PT, R0, RZ, P1 ;  /* 0x000000ff0000720c */ /* 0x000fc40000f84270 */
[C---:B------:R-:W-:Y:S02]  /*60a0*/  ISETP.GT.AND P5, PT, R0.reuse, RZ, P0 ;  /* 0x000000ff0000720c */ /* 0x040fe400007a4270 */
[----:B------:R-:W-:Y:S02]  /*60b0*/  F2FP.BF16.F32.PACK_AB R70, RZ, R70 ;  /* 0x00000046ff46723e */ /* 0x000fe400000010ff */
[----:B------:R-:W-:Y:S02]  /*60c0*/  F2FP.BF16.F32.PACK_AB R71, RZ, R71 ;  /* 0x00000047ff47723e */ /* 0x000fe400000010ff */
[----:B------:R-:W-:Y:S01]  /*60d0*/  F2FP.BF16.F32.PACK_AB R72, RZ, R72 ;  /* 0x00000048ff48723e */ /* 0x000fe200000010ff */
[----:B------:R-:W-:Y:S01]  /*60e0*/  @P2 STG.E.U16 desc[UR36][R6.64+0xb0], R70 ;  /* 0x0000b04606002986 */ /* 0x000fe2000c101524 */
[----:B------:R-:W-:Y:S02]  /*60f0*/  F2FP.BF16.F32.PACK_AB R73, RZ, R73 ;  /* 0x00000049ff49723e */ /* 0x000fe400000010ff */
[C---:B------:R-:W-:Y:S01]  /*6100*/  ISETP.GT.AND P1, PT, R0.reuse, 0x8, P1 ;  /* 0x000000080000780c */ /* 0x040fe20000f24270 */
[----:B------:R-:W-:Y:S01]  /*6110*/  @P3 STG.E.U16 desc[UR36][R6.64+0xb2], R71 ;  /* 0x0000b24706003986 */ /* 0x000fe2000c101524 */
[----:B------:R-:W-:-:S02]  /*6120*/  ISETP.GT.AND P2, PT, R0, 0x8, P0 ;  /* 0x000000080000780c */ /* 0x000fc40000744270 */
[----:B------:R-:W-:Y:S01]  /*6130*/  F2FP.BF16.F32.PACK_AB R74, RZ, R74 ;  /* 0x0000004aff4a723e */ /* 0x000fe200000010ff */
[----:B------:R-:W-:Y:S01]  /*6140*/  @P4 STG.E.U16 desc[UR36][R4.64+0xc0], R72 ;  /* 0x0000c04804004986 */ /* 0x000fe2000c101524 */
[C---:B------:R-:W-:Y:S02]  /*6150*/  ISETP.GT.AND P4, PT, R3.reuse, 0x68, PT ;  /* 0x000000680300780c */ /* 0x040fe40003f84270 */
[----:B------:R-:W-:Y:S01]  /*6160*/  ISETP.GT.AND P0, PT, R3, 0x69, PT ;  /* 0x000000690300780c */ /* 0x000fe20003f04270 */
[----:B------:R-:W-:Y:S01]  /*6170*/  @P5 STG.E.U16 desc[UR36][R4.64+0xc2], R73 ;  /* 0x0000c24904005986 */ /* 0x000fe2000c101524 */
[----:B------:R-:W-:Y:S02]  /*6180*/  ISETP.GT.AND P5, PT, R0, RZ, P4 ;  /* 0x000000ff0000720c */ /* 0x000fe400027a4270 */
[----:B------:R-:W-:Y:S01]  /*6190*/  F2FP.BF16.F32.PACK_AB R75, RZ, R75 ;  /* 0x0000004bff4b723e */ /* 0x000fe200000010ff */
[----:B------:R-:W-:Y:S01]  /*61a0*/  @P1 STG.E.U16 desc[UR36][R6.64+0xc0], R74 ;  /* 0x0000c04a06001986 */ /* 0x000fe2000c101524 */
[----:B------:R-:W-:-:S02]  /*61b0*/  F2FP.BF16.F32.PACK_AB R76, RZ, R76 ;  /* 0x0000004cff4c723e */ /* 0x000fc400000010ff */
[C---:B------:R-:W-:Y:S01]  /*61c0*/  ISETP.GT.AND P3, PT, R0.reuse, RZ, P0 ;  /* 0x000000ff0000720c */ /* 0x040fe20000764270 */
[----:B------:R-:W-:Y:S01]  /*61d0*/  @P2 STG.E.U16 desc[UR36][R6.64+0xc2], R75 ;  /* 0x0000c24b06002986 */ /* 0x000fe2000c101524 */
[C---:B------:R-:W-:Y:S02]  /*61e0*/  ISETP.GT.AND P4, PT, R0.reuse, 0x8, P4 ;  /* 0x000000080000780c */ /* 0x040fe40002784270 */
[----:B------:R-:W-:Y:S02]  /*61f0*/  F2FP.BF16.F32.PACK_AB R77, RZ, R77 ;  /* 0x0000004dff4d723e */ /* 0x000fe400000010ff */
[----:B------:R-:W-:Y:S01]  /*6200*/  F2FP.BF16.F32.PACK_AB R78, RZ, R78 ;  /* 0x0000004eff4e723e */ /* 0x000fe200000010ff */
[----:B------:R-:W-:Y:S01]  /*6210*/  @P5 STG.E.U16 desc[UR36][R4.64+0xd0], R76 ;  /* 0x0000d04c04005986 */ /* 0x000fe2000c101524 */
[----:B------:R-:W-:Y:S02]  /*6220*/  ISETP.GT.AND P5, PT, R0, 0x8, P0 ;  /* 0x000000080000780c */ /* 0x000fe400007a4270 */
[----:B------:R-:W-:-:S02]  /*6230*/  F2FP.BF16.F32.PACK_AB R79, RZ, R79 ;  /* 0x0000004fff4f723e */ /* 0x000fc400000010ff */
[C---:B------:R-:W-:Y:S01]  /*6240*/  ISETP.GT.AND P2, PT, R3.reuse, 0x71, PT ;  /* 0x000000710300780c */ /* 0x040fe20003f44270 */
[----:B------:R-:W-:Y:S01]  /*6250*/  @P3 STG.E.U16 desc[UR36][R4.64+0xd2], R77 ;  /* 0x0000d24d04003986 */ /* 0x000fe2000c101524 */
[----:B------:R-:W-:Y:S02]  /*6260*/  ISETP.GT.AND P3, PT, R3, 0x70, PT ;  /* 0x000000700300780c */ /* 0x000fe40003f64270 */
[----:B------:R-:W-:Y:S01]  /*6270*/  F2FP.BF16.F32.PACK_AB R80, RZ, R80 ;  /* 0x00000050ff50723e */ /* 0x000fe200000010ff */
[----:B------:R-:W-:Y:S01]  /*6280*/  @P4 STG.E.U16 desc[UR36][R6.64+0xd0], R78 ;  /* 0x0000d04e06004986 */ /* 0x000fe2000c101524 */
[C---:B------:R-:W-:Y:S02]  /*6290*/  ISETP.GT.AND P4, PT, R0.reuse, RZ, P2 ;  /* 0x000000ff0000720c */ /* 0x040fe40001784270 */
[----:B------:R-:W-:Y:S01]  /*62a0*/  F2FP.BF16.F32.PACK_AB R81, RZ, R81 ;  /* 0x00000051ff51723e */ /* 0x000fe200000010ff */
[----:B------:R-:W-:Y:S01]  /*62b0*/  @P5 STG.E.U16 desc[UR36][R6.64+0xd2], R79 ;  /* 0x0000d24f06005986 */ /* 0x000fe2000c101524 */
[----:B------:R-:W-:-:S02]  /*62c0*/  ISETP.GT.AND P5, PT, R0, RZ, P3 ;  /* 0x000000ff0000720c */ /* 0x000fc40001fa4270 */
[C---:B------:R-:W-:Y:S02]  /*62d0*/  ISETP.GT.AND P1, PT, R3.reuse, 0x78, PT ;  /* 0x000000780300780c */ /* 0x040fe40003f24270 */
[----:B------:R-:W-:Y:S02]  /*62e0*/  ISETP.GT.AND P0, PT, R3, 0x79, PT ;  /* 0x000000790300780c */ /* 0x000fe40003f04270 */
[C---:B------:R-:W-:Y:S02]  /*62f0*/  ISETP.GT.AND P3, PT, R0.reuse, 0x8, P3 ;  /* 0x000000080000780c */ /* 0x040fe40001f64270 */
[C---:B------:R-:W-:Y:S02]  /*6300*/  ISETP.GT.AND P2, PT, R0.reuse, 0x8, P2 ;  /* 0x000000080000780c */ /* 0x040fe40001744270 */
[----:B------:R-:W-:Y:S02]  /*6310*/  F2FP.BF16.F32.PACK_AB R82, RZ, R82 ;  /* 0x00000052ff52723e */ /* 0x000fe400000010ff */
[----:B------:R-:W-:Y:S01]  /*6320*/  F2FP.BF16.F32.PACK_AB R83, RZ, R83 ;  /* 0x00000053ff53723e */ /* 0x000fe200000010ff */
[----:B------:R-:W-:Y:S01]  /*6330*/  @P5 STG.E.U16 desc[UR36][R4.64+0xe0], R80 ;  /* 0x0000e05004005986 */ /* 0x000fe2000c101524 */
[----:B------:R-:W-:-:S02]  /*6340*/  ISETP.GT.AND P5, PT, R0, RZ, P0 ;  /* 0x000000ff0000720c */ /* 0x000fc400007a4270 */
[C---:B------:R-:W-:Y:S01]  /*6350*/  ISETP.GT.AND P0, PT, R0.reuse, 0x8, P0 ;  /* 0x000000080000780c */ /* 0x040fe20000704270 */
[----:B------:R-:W-:Y:S01]  /*6360*/  @P4 STG.E.U16 desc[UR36][R4.64+0xe2], R81 ;  /* 0x0000e25104004986 */ /* 0x000fe2000c101524 */
[C---:B------:R-:W-:Y:S02]  /*6370*/  ISETP.GT.AND P4, PT, R0.reuse, RZ, P1 ;  /* 0x000000ff0000720c */ /* 0x040fe40000f84270 */
[----:B------:R-:W-:Y:S01]  /*6380*/  ISETP.GT.AND P1, PT, R0, 0x8, P1 ;  /* 0x000000080000780c */ /* 0x000fe20000f24270 */
[----:B------:R-:W-:Y:S01]  /*6390*/  @P3 STG.E.U16 desc[UR36][R6.64+0xe0], R82 ;  /* 0x0000e05206003986 */ /* 0x000fe2000c101524 */
[----:B------:R-:W-:Y:S02]  /*63a0*/  F2FP.BF16.F32.PACK_AB R84, RZ, R84 ;  /* 0x00000054ff54723e */ /* 0x000fe400000010ff */
[----:B------:R-:W-:Y:S01]  /*63b0*/  F2FP.BF16.F32.PACK_AB R85, RZ, R85 ;  /* 0x00000055ff55723e */ /* 0x000fe200000010ff */
[----:B------:R-:W-:Y:S01]  /*63c0*/  @P2 STG.E.U16 desc[UR36][R6.64+0xe2], R83 ;  /* 0x0000e25306002986 */ /* 0x000fe2000c101524 */
[----:B------:R-:W-:-:S02]  /*63d0*/  F2FP.BF16.F32.PACK_AB R86, RZ, R86 ;  /* 0x00000056ff56723e */ /* 0x000fc400000010ff */
[----:B------:R-:W-:-:S03]  /*63e0*/  F2FP.BF16.F32.PACK_AB R87, RZ, R87 ;  /* 0x00000057ff57723e */ /* 0x000fc600000010ff */
[----:B------:R-:W-:Y:S04]  /*63f0*/  @P4 STG.E.U16 desc[UR36][R4.64+0xf0], R84 ;  /* 0x0000f05404004986 */ /* 0x000fe8000c101524 */
[----:B------:R0:W-:Y:S02]  /*6400*/  @P5 STG.E.U16 desc[UR36][R4.64+0xf2], R85 ;  /* 0x0000f25504005986 */ /* 0x0001e4000c101524 */
[----:B0-----:R-:W-:Y:S02]  /*6410*/  @P1 IMAD.MOV.U32 R4, RZ, RZ, R6 ;  /* 0x000000ffff041224 */ /* 0x001fe400078e0006 */
[----:B------:R-:W-:-:S05]  /*6420*/  @P1 IMAD.MOV.U32 R5, RZ, RZ, R7 ;  /* 0x000000ffff051224 */ /* 0x000fca00078e0007 */
[----:B------:R0:W-:Y:S04]  /*6430*/  @P1 STG.E.U16 desc[UR36][R4.64+0xf0], R86 ;  /* 0x0000f05604001986 */ /* 0x0001e8000c101524 */
[----:B------:R0:W-:Y:S02]  /*6440*/  @P0 STG.E.U16 desc[UR36][R6.64+0xf2], R87 ;  /* 0x0000f25706000986 */ /* 0x0001e4000c101524 */
.L_x_158:
[----:B------:R-:W-:Y:S05]  /*6450*/  BSYNC B0 ;  /* 0x0000000000007941 */ /* 0x000fea0003800000 */
.L_x_32:
[----:B0-----:R-:W2:Y:S01]  /*6460*/  LDL.64 R4, [R1] ;  /* 0x0000000001047983 */ /* 0x001ea20000100a00 */
[----:B------:R-:W-:Y:S01]  /*6470*/  ULDC.64 UR4, c[0x0][0x650] ;  /* 0x0001940000047ab9 */ /* 0x000fe20000000a00 */
[----:B------:R-:W-:Y:S02]  /*6480*/  IMAD.U32 R0, RZ, RZ, UR44 ;  /* 0x0000002cff007e24 */ /* 0x000fe4000f8e00ff */
[----:B------:R-:W-:Y:S02]  /*6490*/  IMAD.MOV.U32 R22, RZ, RZ, -0x1 ;  /* 0xffffffffff167424 */ /* 0x000fe400078e00ff */
[----:B------:R0:W-:Y:S01]  /*64a0*/  SYNCS.ARRIVE.TRANS64.A1T0 RZ, [R0+UR46], RZ ;  /* 0x000000ff00ff79a7 */ /* 0x0001e2000810002e */
[----:B-----5:R-:W-:Y:S02]  /*64b0*/  IMAD.MOV.U32 R18, RZ, RZ, -0x1 ;  /* 0xffffffffff127424 */ /* 0x020fe400078e00ff */
[----:B------:R-:W-:Y:S01]  /*64c0*/  IMAD.MOV.U32 R19, RZ, RZ, -0x1 ;  /* 0xffffffffff137424 */ /* 0x000fe200078e00ff */
[----:B0-----:R-:W-:-:S02]  /*64d0*/  PRMT R0, RZ, 0x7610, R0 ;  /* 0x00007610ff007816 */ /* 0x001fc40000000000 */
[----:B--2---:R-:W-:-:S05]  /*64e0*/  LEA R16, P0, R4, R16, 0x1 ;  /* 0x0000001004107211 */ /* 0x004fca00078008ff */
[----:B------:R-:W-:Y:S01]  /*64f0*/  IMAD.X R17, R98, 0x1, R17, P0 ;  /* 0x0000000162117824 */ /* 0x000fe200000e0611 */
[----:B------:R-:W-:-:S04]  /*6500*/  ISETP.GE.U32.AND P0, PT, R16, UR4, PT ;  /* 0x0000000410007c0c */ /* 0x000fc8000bf06070 */
[----:B------:R-:W-:-:S13]  /*6510*/  ISETP.GE.U32.AND.EX P0, PT, R17, UR5, PT, P0 ;  /* 0x0000000511007c0c */ /* 0x000fda000bf06100 */
[----:B------:R-:W-:Y:S05]  /*6520*/  @P0 BRA `(.L_x_159) ;  /* 0x00000004004c0947 */ /* 0x000fea0003800000 */
[----:B-1----:R-:W0:Y:S01]  /*6530*/  LDC.64 R10, c[0x0][0x628] ;  /* 0x00018a00ff0a7b82 */ /* 0x002e220000000a00 */
[----:B------:R-:W1:Y:S01]  /*6540*/  S2R R12, SR_CTAID.X ;  /* 0x00000000000c7919 */ /* 0x000e620000002500 */
[----:B------:R-:W-:Y:S02]  /*6550*/  IMAD.MOV.U32 R8, RZ, RZ, R16 ;  /* 0x000000ffff087224 */ /* 0x000fe400078e0010 */
[----:B------:R-:W-:Y:S01]  /*6560*/  IMAD.MOV.U32 R9, RZ, RZ, R17 ;  /* 0x000000ffff097224 */ /* 0x000fe200078e0011 */
[----:B------:R-:W2:Y:S03]  /*6570*/  S2R R18, SR_CTAID.Y ;  /* 0x0000000000127919 */ /* 0x000ea60000002600 */
[----:B------:R-:W1:Y:S08]  /*6580*/  LDC R0, c[0x0][0x630] ;  /* 0x00018c00ff007b82 */ /* 0x000e700000000800 */
[----:B------:R-:W1:Y:S01]  /*6590*/  LDC.64 R14, c[0x0][0x620] ;  /* 0x00018800ff0e7b82 */ /* 0x000e620000000a00 */
[----:B0-----:R-:W-:-:S04]  /*65a0*/  ISETP.NE.U32.AND P0, PT, R10, RZ, PT ;  /* 0x000000ff0a00720c */ /* 0x001fc80003f05070 */
[----:B------:R-:W-:-:S13]  /*65b0*/  ISETP.NE.AND.EX P0, PT, R11, RZ, PT, P0 ;  /* 0x000000ff0b00720c */ /* 0x000fda0003f05300 */
[----:B-12---:R-:W-:Y:S05]  /*65c0*/  @!P0 BRA `(.L_x_160) ;  /* 0x0000000000288947 */ /* 0x006fea0003800000 */
[----:B------:R-:W0:Y:S02]  /*65d0*/  LDC R3, c[0x0][0x634] ;  /* 0x00018d00ff037b82 */ /* 0x000e240000000800 */
[----:B0-----:R-:W-:-:S05]  /*65e0*/  IADD3 R3, P0, R16, R3, RZ ;  /* 0x0000000310037210 */ /* 0x001fca0007f1e0ff */
[----:B------:R-:W-:-:S04]  /*65f0*/  IMAD.X R13, RZ, RZ, R17, P0 ;  /* 0x000000ffff0d7224 */ /* 0x000fc800000e0611 */
[----:B------:R-:W-:-:S04]  /*6600*/  IMAD.WIDE.U32 R4, R13, R10, RZ ;  /* 0x0000000a0d047225 */ /* 0x000fc800078e00ff */
[----:B---34-:R-:W-:-:S04]  /*6610*/  IMAD.WIDE.U32 R6, P0, R3, R11, R4 ;  /* 0x0000000b03067225 */ /* 0x018fc80007800004 */
[----:B------:R-:W-:-:S04]  /*6620*/  IMAD.WIDE.U32 R4, R3, R10, RZ ;  /* 0x0000000a03047225 */ /* 0x000fc800078e00ff */
[----:B------:R-:W-:Y:S01]  /*6630*/  IMAD.X R9, RZ, RZ, RZ, P0 ;  /* 0x000000ffff097224 */ /* 0x000fe200000e06ff */
[----:B------:R-:W-:Y:S01]  /*6640*/  IADD3 RZ, P0, R5, R6, RZ ;  /* 0x0000000605ff7210 */ /* 0x000fe20007f1e0ff */
[----:B------:R-:W-:-:S04]  /*6650*/  IMAD.MOV.U32 R8, RZ, RZ, R7 ;  /* 0x000000ffff087224 */ /* 0x000fc800078e0007 */
[----:B------:R-:W-:-:S08]  /*6660*/  IMAD.WIDE.U32.X R8, R13, R11, R8, P0 ;  /* 0x0000000b0d087225 */ /* 0x000fd000000e0408 */
.L_x_160:
[-CC-:B------:R-:W-:Y:S01]  /*6670*/  SHF.R.U64 R19, R8, R0.reuse, R9.reuse ;  /* 0x0000000008137219 */ /* 0x180fe20000001209 */
[----:B------:R-:W0:Y:S01]  /*6680*/  LDC.64 R24, c[0x0][0x640] ;  /* 0x00019000ff187b82 */ /* 0x000e220000000a00 */
[----:B------:R-:W-:Y:S01]  /*6690*/  SHF.R.U32.HI R0, RZ, R0, R9 ;  /* 0x00000000ff007219 */ /* 0x000fe20000011609 */
[----:B------:R-:W-:Y:S01]  /*66a0*/  ULDC UR4, c[0x0][0x150] ;  /* 0x0000540000047ab9 */ /* 0x000fe20000000800 */
[----:B------:R-:W-:Y:S02]  /*66b0*/  IADD3 R3, P0, RZ, -R19, RZ ;  /* 0x80000013ff037210 */ /* 0x000fe40007f1e0ff */
[----:B---34-:R-:W-:-:S03]  /*66c0*/  I2FP.F32.U32 R7, R12 ;  /* 0x0000000c00077245 */ /* 0x018fc60000201000 */
[----:B------:R-:W1:Y:S01]  /*66d0*/  LDC R6, c[0x0][0x618] ;  /* 0x00018600ff067b82 */ /* 0x000e620000000800 */
[----:B------:R-:W-:Y:S02]  /*66e0*/  IMAD.X R5, RZ, RZ, ~R0, P0 ;  /* 0x000000ffff057224 */ /* 0x000fe400000e0e00 */
[----:B------:R-:W-:Y:S01]  /*66f0*/  FMUL R7, R7, UR4 ;  /* 0x0000000407077c20 */ /* 0x000fe20008400000 */
[----:B------:R-:W-:Y:S01]  /*6700*/  ULDC UR4, c[0x0][0x154] ;  /* 0x0000550000047ab9 */ /* 0x000fe20000000800 */
[-C--:B------:R-:W-:Y:S02]  /*6710*/  IMAD R0, R5, R14.reuse, RZ ;  /* 0x0000000e05007224 */ /* 0x080fe400078e02ff */
[C---:B------:R-:W-:Y:S01]  /*6720*/  IMAD.WIDE.U32 R4, R3.reuse, R14, R16 ;  /* 0x0000000e03047225 */ /* 0x040fe200078e0010 */
[----:B------:R-:W2:Y:S01]  /*6730*/  LDC R8, c[0x0][0x608] ;  /* 0x00018200ff087b82 */ /* 0x000ea20000000800 */
[----:B------:R-:W3:Y:S02]  /*6740*/  F2I.U32.TRUNC.NTZ R7, R7 ;  /* 0x0000000700077305 */ /* 0x000ee4000020f000 */
[----:B------:R-:W-:Y:S01]  /*6750*/  IMAD R3, R3, R15, R0 ;  /* 0x0000000f03037224 */ /* 0x000fe200078e0200 */
[----:B------:R-:W-:-:S03]  /*6760*/  I2FP.F32.U32 R0, R18 ;  /* 0x0000001200007245 */ /* 0x000fc60000201000 */
[----:B------:R-:W-:Y:S01]  /*6770*/  IMAD.IADD R3, R5, 0x1, R3 ;  /* 0x0000000105037824 */ /* 0x000fe200078e0203 */
[----:B------:R-:W4:Y:S01]  /*6780*/  LDC R11, c[0x0][0x658] ;  /* 0x00019600ff0b7b82 */ /* 0x000f220000000800 */
[----:B0-----:R-:W-:-:S04]  /*6790*/  ISETP.NE.U32.AND P0, PT, R24, RZ, PT ;  /* 0x000000ff1800720c */ /* 0x001fc80003f05070 */
[----:B------:R-:W-:-:S03]  /*67a0*/  ISETP.NE.AND.EX P0, PT, R25, RZ, PT, P0 ;  /* 0x000000ff1900720c */ /* 0x000fc60003f05300 */
[----:B------:R-:W0:Y:S01]  /*67b0*/  LDC R9, c[0x0][0x144] ;  /* 0x00005100ff097b82 */ /* 0x000e220000000800 */
[-C--:B-1----:R-:W-:Y:S01]  /*67c0*/  SHF.R.U64 R10, R4, R6.reuse, R3 ;  /* 0x00000006040a7219 */ /* 0x082fe20000001203 */
[----:B---3--:R-:W-:Y:S01]  /*67d0*/  IMAD.MOV R7, RZ, RZ, -R7 ;  /* 0x000000ffff077224 */ /* 0x008fe200078e0a07 */
[----:B------:R-:W-:Y:S01]  /*67e0*/  SHF.R.U32.HI R3, RZ, R6, R3 ;  /* 0x00000006ff037219 */ /* 0x000fe20000011603 */
[----:B------:R-:W-:-:S04]  /*67f0*/  FMUL R6, R0, UR4 ;  /* 0x0000000400067c20 */ /* 0x000fc80008400000 */
[----:B------:R-:W1:Y:S01]  /*6800*/  LDC R21, c[0x0][0x148] ;  /* 0x00005200ff157b82 */ /* 0x000e620000000800 */
[----:B------:R3:W0:Y:S01]  /*6810*/  F2I.U32.TRUNC.NTZ R14, R6 ;  /* 0x00000006000e7305 */ /* 0x000622000020f000 */
[-CC-:B--2---:R-:W-:Y:S02]  /*6820*/  SHF.R.U64 R13, R10, R8.reuse, R3.reuse ;  /* 0x000000080a0d7219 */ /* 0x184fe40000001203 */
[----:B------:R-:W-:-:S04]  /*6830*/  SHF.R.U32.HI R0, RZ, R8, R3 ;  /* 0x00000008ff007219 */ /* 0x000fc80000011603 */
[----:B------:R-:W2:Y:S01]  /*6840*/  LDC R20, c[0x0][0x648] ;  /* 0x00019200ff147b82 */ /* 0x000ea20000000800 */
[-CC-:B----4-:R-:W-:Y:S02]  /*6850*/  SHF.R.U64 R15, R13, R11.reuse, R0.reuse ;  /* 0x0000000b0d0f7219 */ /* 0x190fe40000001200 */
[----:B------:R-:W-:-:S03]  /*6860*/  SHF.R.U32.HI R5, RZ, R11, R0 ;  /* 0x0000000bff057219 */ /* 0x000fc60000011600 */
[----:B------:R-:W-:Y:S02]  /*6870*/  IMAD.MOV.U32 R4, RZ, RZ, R15 ;  /* 0x000000ffff047224 */ /* 0x000fe400078e000f */
[----:B------:R-:W4:Y:S01]  /*6880*/  LDC R26, c[0x0][0x638] ;  /* 0x00018e00ff1a7b82 */ /* 0x000f220000000800 */
[----:B0-----:R-:W-:-:S07]  /*6890*/  IMAD R22, R9, R7, R12 ;  /* 0x0000000709167224 */ /* 0x001fce00078e020c */
[----:B------:R-:W0:Y:S08]  /*68a0*/  LDC R27, c[0x0][0x610] ;  /* 0x00018400ff1b7b82 */ /* 0x000e300000000800 */
[----:B------:R-:W0:Y:S01]  /*68b0*/  LDC R28, c[0x0][0x600] ;  /* 0x00018000ff1c7b82 */ /* 0x000e220000000800 */
[----:B-123--:R-:W-:Y:S05]  /*68c0*/  @!P0 BRA `(.L_x_161) ;  /* 0x0000000000288947 */ /* 0x00efea0003800000 */
[----:B------:R-:W1:Y:S02]  /*68d0*/  LDC R0, c[0x0][0x64c] ;  /* 0x00019300ff007b82 */ /* 0x000e640000000800 */
[----:B-1----:R-:W-:-:S05]  /*68e0*/  IADD3 R3, P0, R15, R0, RZ ;  /* 0x000000000f037210 */ /* 0x002fca0007f1e0ff */
        /* <DEDUP_REMOVED lines=8> */
.L_x_161:
[----:B------:R-:W-:Y:S01]  /*6970*/  ISETP.NE.AND P0, PT, R2, 0x1, PT ;  /* 0x000000010200780c */ /* 0x000fe20003f05270 */
[----:B------:R-:W-:Y:S01]  /*6980*/  IMAD.MOV R14, RZ, RZ, -R14 ;  /* 0x000000ffff0e7224 */ /* 0x000fe200078e0a0e */
[----:B------:R-:W-:Y:S02]  /*6990*/  SHF.R.U64 R0, R4, R20, R5 ;  /* 0x0000001404007219 */ /* 0x000fe40000001205 */
[----:B------:R-:W-:Y:S02]  /*69a0*/  LOP3.LUT R3, R13, R100, RZ, 0xc0, !PT ;  /* 0x000000640d037212 */ /* 0x000fe400078ec0ff */
[----:B------:R-:W-:Y:S01]  /*69b0*/  LOP3.LUT R5, R10, R99, RZ, 0xc0, !PT ;  /* 0x000000630a057212 */ /* 0x000fe200078ec0ff */
[----:B------:R-:W-:Y:S02]  /*69c0*/  IMAD.MOV R4, RZ, RZ, -R0 ;  /* 0x000000ffff047224 */ /* 0x000fe400078e0a00 */
[----:B------:R-:W-:Y:S02]  /*69d0*/  IMAD R3, R96, R0, R3 ;  /* 0x0000000060037224 */ /* 0x000fe400078e0203 */
[----:B----4-:R-:W-:-:S02]  /*69e0*/  IMAD R0, R4, R26, R15 ;  /* 0x0000001a04007224 */ /* 0x010fc400078e020f */
[----:B------:R-:W-:Y:S02]  /*69f0*/  @P0 IMAD R22, R21, R14, R18 ;  /* 0x0000000e15160224 */ /* 0x000fe400078e0212 */
[----:B------:R-:W-:Y:S02]  /*6a00*/  IMAD.MOV.U32 R4, RZ, RZ, 0x1 ;  /* 0x00000001ff047424 */ /* 0x000fe400078e00ff */
[----:B0-----:R-:W-:Y:S02]  /*6a10*/  IMAD R22, R3, R27, R22 ;  /* 0x0000001b03167224 */ /* 0x001fe400078e0216 */
[----:B------:R-:W-:Y:S01]  /*6a20*/  IMAD R3, R0, R28, R5 ;  /* 0x0000001c00037224 */ /* 0x000fe200078e0205 */
[----:B------:R-:W-:-:S04]  /*6a30*/  PRMT R0, R4, 0x7610, R0 ;  /* 0x0000761004007816 */ /* 0x000fc80000000000 */
[----:B------:R-:W-:Y:S02]  /*6a40*/  SEL R18, R3, R22, !P0 ;  /* 0x0000001603127207 */ /* 0x000fe40004000000 */
[----:B------:R-:W-:-:S07]  /*6a50*/  SEL R22, R22, R3, !P0 ;  /* 0x0000000316167207 */ /* 0x000fce0004000000 */
.L_x_159:
[----:B------:R-:W-:Y:S01]  /*6a60*/  LOP3.LUT P0, RZ, R0, 0xff, RZ, 0xc0, !PT ;  /* 0x000000ff00ff7812 */ /* 0x000fe2000780c0ff */
[----:B------:R-:W-:Y:S01]  /*6a70*/  UIMAD.WIDE.U32 UR4, UR38, -0x33333333, URZ ;  /* 0xcccccccd260478a5 */ /* 0x000fe2000f8e003f */
[----:B------:R-:W-:-:S03]  /*6a80*/  LOP3.LUT R103, R103, 0x1, RZ, 0x3c, !PT ;  /* 0x0000000167677812 */ /* 0x000fc600078e3cff */
[----:B------:R-:W-:-:S04]  /*6a90*/  USHF.R.U32.HI UR4, URZ, 0x2, UR5 ;  /* 0x000000023f047899 */ /* 0x000fc80008011605 */
[----:B------:R-:W-:-:S04]  /*6aa0*/  UIMAD UR38, UR4, -0x5, UR38 ;  /* 0xfffffffb042678a4 */ /* 0x000fc8000f8e0226 */
[----:B------:R-:W-:Y:S08]  /*6ab0*/  @P0 BRA `(.L_x_162) ;  /* 0xffffffa800a00947 */ /* 0x000ff0000383ffff */
[----:B------:R-:W-:Y:S05]  /*6ac0*/  EXIT ;  /* 0x000000000000794d */ /* 0x000fea0003800000 */
.L_x_13:
[----:B------:R-:W-:-:S08]  /*6ad0*/  ISETP.NE.AND P0, PT, R14, RZ, PT ;  /* 0x000000ff0e00720c */ /* 0x000fd00003f05270 */
[----:B0-----:R-:W0:-:S00]  /*6ae0*/  USETMAXREG.DEALLOC.CTAPOOL 0x28 ;  /* 0x00000028000079c8 */ /* 0x001e0000080e0500 */
[----:B------:R-:W-:Y:S05]  /*6af0*/  @P0 EXIT ;  /* 0x000000000000094d */ /* 0x000fea0003800000 */
[----:B0-----:R-:W-:Y:S01]  /*6b00*/  LOP3.LUT P0, RZ, R3, 0xff, RZ, 0xc0, !PT ;  /* 0x000000ff03ff7812 */ /* 0x001fe2000780c0ff */
[----:B------:R-:W-:Y:S02]  /*6b10*/  IMAD.MOV.U32 R3, RZ, RZ, 0x1 ;  /* 0x00000001ff037424 */ /* 0x000fe400078e00ff */
[----:B------:R-:W-:-:S10]  /*6b20*/  IMAD.MOV.U32 R8, RZ, RZ, RZ ;  /* 0x000000ffff087224 */ /* 0x000fd400078e00ff */
[----:B------:R-:W-:Y:S05]  /*6b30*/  @!P0 BRA `(.L_x_163) ;  /* 0x0000000c003c8947 */ /* 0x000fea0003800000 */
[----:B------:R-:W-:Y:S01]  /*6b40*/  LOP3.LUT P0, RZ, R4, 0x1f, RZ, 0xc0, !PT ;  /* 0x0000001f04ff7812 */ /* 0x000fe2000780c0ff */
[----:B------:R-:W-:Y:S01]  /*6b50*/  ULDC UR5, c[0x0][0x658] ;  /* 0x0001960000057ab9 */ /* 0x000fe20000000800 */
[----:B------:R-:W-:Y:S01]  /*6b60*/  UMOV UR6, 0xffffffff ;  /* 0xffffffff00067882 */ /* 0x000fe20000000000 */
[----:B------:R-:W-:Y:S01]  /*6b70*/  BSSY B0, `(.L_x_163) ;  /* 0x00000cb000007945 */ /* 0x000fe20003800000 */
[----:B------:R-:W-:Y:S01]  /*6b80*/  USHF.L.U32 UR6, UR6, UR5, URZ ;  /* 0x0000000506067299 */ /* 0x000fe2000800063f */
[C---:B------:R-:W-:Y:S01]  /*6b90*/  ISETP.NE.AND P2, PT, R5.reuse, RZ, PT ;  /* 0x000000ff0500720c */ /* 0x040fe20003f45270 */
[----:B------:R-:W-:Y:S01]  /*6ba0*/  UMOV UR7, 0x1 ;  /* 0x0000000100077882 */ /* 0x000fe20000000000 */
[----:B------:R-:W-:Y:S01]  /*6bb0*/  ISETP.NE.OR P0, PT, R5, RZ, !P0 ;  /* 0x000000ff0500720c */ /* 0x000fe20004705670 */
[----:B------:R-:W-:Y:S01]  /*6bc0*/  IMAD.MOV.U32 R10, RZ, RZ, 0x1 ;  /* 0x00000001ff0a7424 */ /* 0x000fe200078e00ff */
[----:B------:R-:W-:Y:S01]  /*6bd0*/  LOP3.LUT R9, R23, 0x2, RZ, 0xfc, !PT ;  /* 0x0000000217097812 */ /* 0x000fe200078efcff */
[----:B------:R-:W-:Y:S01]  /*6be0*/  IMAD.MOV.U32 R3, RZ, RZ, 0x1 ;  /* 0x00000001ff037424 */ /* 0x000fe200078e00ff */
[----:B------:R-:W-:Y:S01]  /*6bf0*/  ULDC UR4, c[0x0][0x600] ;  /* 0x0001800000047ab9 */ /* 0x000fe20000000800 */
[----:B------:R-:W-:Y:S01]  /*6c00*/  IMAD.MOV.U32 R8, RZ, RZ, RZ ;  /* 0x000000ffff087224 */ /* 0x000fe200078e00ff */
[----:B------:R-:W-:-:S02]  /*6c10*/  USHF.L.U32 UR13, UR7, UR5, URZ ;  /* 0x00000005070d7299 */ /* 0x000fc4000800063f */
[----:B------:R-:W-:Y:S02]  /*6c20*/  UIADD3 UR21, UR40, 0x1, URZ ;  /* 0x0000000128157890 */ /* 0x000fe4000fffe03f */
[----:B------:R-:W-:Y:S02]  /*6c30*/  UIADD3 UR4, UR4, -0x1, URZ ;  /* 0xffffffff04047890 */ /* 0x000fe4000fffe03f */
[----:B------:R-:W-:Y:S01]  /*6c40*/  ULOP3.LUT UR5, URZ, UR6, URZ, 0x33, !UPT ;  /* 0x000000063f057292 */ /* 0x000fe2000f8e333f */
[----:B------:R-:W-:-:S11]  /*6c50*/  ULDC.64 UR22, c[0x0][0x198] ;  /* 0x0000660000167ab9 */ /* 0x000fd60000000a00 */
.L_x_175:
[----:B------:R-:W-:-:S03]  /*6c60*/  UMOV UR6, 0xffffffff ;  /* 0xffffffff00067882 */ /* 0x000fc60000000000 */
[----:B------:R-:W-:Y:S05]  /*6c70*/  BRA.DIV UR6, `(.L_x_164) ;  /* 0x00000012062c7947 */ /* 0x000fea000b800000 */
[----:B------:R-:W-:-:S13]  /*6c80*/  ELECT P6, URZ, PT ;  /* 0x00000000003f782f */ /* 0x000fda00038c0000 */
.L_x_189:
[----:B------:R-:W0:Y:S01]  /*6c90*/  LDC R4, c[0x0][0x28c] ;  /* 0x0000a300ff047b82 */ /* 0x000e220000000800 */
[----:B------:R-:W-:Y:S01]  /*6ca0*/  BSSY B1, `(.L_x_165) ;  /* 0x0000043000017945 */ /* 0x000fe20003800000 */
[----:B0-----:R-:W-:-:S13]  /*6cb0*/  ISETP.LT.OR P6, PT, R4, 0x1, !P6 ;  /* 0x000000010400780c */ /* 0x001fda00077c1670 */
[----:B------:R-:W-:Y:S05]  /*6cc0*/  @P6 BRA `(.L_x_166) ;  /* 0x0000000400006947 */ /* 0x000fea0003800000 */
[----:B------:R-:W-:Y:S02]  /*6cd0*/  IMAD.SHL.U32 R22, R22, 0x40, RZ ;  /* 0x0000004016167824 */ /* 0x000fe400078e00ff */
[----:B------:R-:W-:Y:S02]  /*6ce0*/  IMAD.SHL.U32 R18, R18, 0x80, RZ ;  /* 0x0000008012127824 */ /* 0x000fe400078e00ff */
[----:B------:R-:W-:Y:S02]  /*6cf0*/  IMAD.MOV.U32 R13, RZ, RZ, RZ ;  /* 0x000000ffff0d7224 */ /* 0x000fe400078e00ff */
[----:B------:R-:W-:Y:S02]  /*6d00*/  IMAD.U32 R14, RZ, RZ, UR21 ;  /* 0x00000015ff0e7e24 */ /* 0x000fe4000f8e00ff */
[----:B------:R-:W-:Y:S02]  /*6d10*/  IMAD.MOV.U32 R4, RZ, RZ, R3 ;  /* 0x000000ffff047224 */ /* 0x000fe400078e0003 */
[----:B------:R-:W-:-:S07]  /*6d20*/  IMAD.MOV.U32 R5, RZ, RZ, R8 ;  /* 0x000000ffff057224 */ /* 0x000fce00078e0008 */
.L_x_170:
[----:B------:R-:W0:Y:S01]  /*6d30*/  S2R R7, SR_CgaCtaId ;  /* 0x0000000000077919 */ /* 0x000e220000008800 */
[----:B------:R-:W-:-:S04]  /*6d40*/  MOV R6, 0x400 ;  /* 0x0000040000067802 */ /* 0x000fc80000000f00 */
[----:B0-----:R-:W-:Y:S02]  /*6d50*/  LEA R12, R7, R6, 0x18 ;  /* 0x00000006070c7211 */ /* 0x001fe400078ec0ff */
[----:B------:R-:W-:Y:S01]  /*6d60*/  SHF.L.U32 R6, R4, 0x1f, RZ ;  /* 0x0000001f04067819 */ /* 0x000fe200000006ff */
[----:B------:R-:W0:Y:S02]  /*6d70*/  @!P2 LDC R7, c[0x0][0x500] ;  /* 0x00014000ff07ab82 */ /* 0x000e240000000800 */
[----:B------:R-:W-:-:S04]  /*6d80*/  IMAD R11, R5, 0x8, R12 ;  /* 0x00000008050b7824 */ /* 0x000fc800078e020c */
[----:B------:R-:W1:Y:S02]  /*6d90*/  SYNCS.PHASECHK.TRANS64.TRYWAIT P1, [R11+URZ+0x28], R6 ;  /* 0x000028060b0075a7 */ /* 0x000e64000802017f */
[----:B-1----:R-:W-:Y:S05]  /*6da0*/  @!P1 BRA `(.L_x_167) ;  /* 0x0000001000009947 */ /* 0x002fea0003800000 */
.L_x_190:
[----:B-1----:R-:W-:Y:S01]  /*6db0*/  PRMT R6, R9, 0x9910, RZ ;  /* 0x0000991009067816 */ /* 0x002fe200000000ff */
[----:B0-----:R0:W-:Y:S03]  /*6dc0*/  @!P2 SYNCS.ARRIVE.TRANS64 RZ, [R11+URZ], R7 ;  /* 0x000000070bffa9a7 */ /* 0x0011e6000800003f */
[----:B------:R-:W-:-:S13]  /*6dd0*/  ISETP.NE.AND P1, PT, R6, 0x2, PT ;  /* 0x000000020600780c */ /* 0x000fda0003f25270 */
[----:B0-----:R-:W-:Y:S05]  /*6de0*/  @P1 BRA `(.L_x_168) ;  /* 0x0000000000041947 */ /* 0x001fea0003800000 */
[----:B------:R-:W-:Y:S01]  /*6df0*/  BPT.TRAP 0x1 ;  /* 0x000000040000795c */ /* 0x000fe20000300000 */
.L_x_168:
[----:B------:R-:W-:Y:S05]  /*6e00*/  @P0 BRA `(.L_x_169) ;  /* 0x0000000000040947 */ /* 0x000fea0003800000 */
[----:B------:R-:W-:Y:S01]  /*6e10*/  BPT.TRAP 0x1 ;  /* 0x000000040000795c */ /* 0x000fe20000300000 */
.L_x_169:
[--C-:B------:R-:W-:Y:S01]  /*6e20*/  IMAD R6, R5, 0x4000, R12.reuse ;  /* 0x0000400005067824 */ /* 0x100fe200078e020c */
[----:B------:R-:W-:Y:S01]  /*6e30*/  R2UR UR34, R13 ;  /* 0x000000000d2272ca */ /* 0x000fe200000e0000 */
[----:B------:R-:W-:Y:S01]  /*6e40*/  IMAD R12, R5, 0x8000, R12 ;  /* 0x00008000050c7824 */ /* 0x000fe200078e020c */
[----:B------:R-:W-:Y:S01]  /*6e50*/  R2UR UR33, R11 ;  /* 0x000000000b2172ca */ /* 0x000fe200000e0000 */
[----:B------:R-:W-:Y:S01]  /*6e60*/  VIADD R14, R14, 0xffffffff ;  /* 0xffffffff0e0e7836 */ /* 0x000fe20000000000 */
[----:B------:R-:W-:Y:S01]  /*6e70*/  R2UR UR24, R6 ;  /* 0x00000000061872ca */ /* 0x000fe200000e0000 */
[----:B------:R-:W-:Y:S01]  /*6e80*/  UIADD3 UR6, UP0, UR22, 0xf0, URZ ;  /* 0x000000f016067890 */ /* 0x000fe2000ff1e03f */
[----:B------:R-:W-:Y:S01]  /*6e90*/  R2UR UR8, R12 ;  /* 0x000000000c0872ca */ /* 0x000fe200000e0000 */
[----:B------:R-:W-:Y:S01]  /*6ea0*/  UIADD3 UR30, UP1, UR22, 0x1f0, URZ ;  /* 0x000001f0161e7890 */ /* 0x000fe2000ff3e03f */
[----:B------:R-:W-:Y:S01]  /*6eb0*/  R2UR UR36, R19 ;  /* 0x00000000132472ca */ /* 0x000fe200000e0000 */
[----:B------:R-:W-:Y:S01]  /*6ec0*/  UIADD3.X UR7, URZ, UR23, URZ, UP0, !UPT ;  /* 0x000000173f077290 */ /* 0x000fe200087fe43f */
[----:B------:R-:W-:Y:S01]  /*6ed0*/  R2UR UR35, R22 ;  /* 0x00000000162372ca */ /* 0x000fe200000e0000 */
[----:B------:R-:W-:Y:S01]  /*6ee0*/  UIADD3.X UR31, URZ, UR23, URZ, UP1, !UPT ;  /* 0x000000173f1f7290 */ /* 0x000fe20008ffe43f */
[----:B------:R-:W-:Y:S01]  /*6ef0*/  R2UR UR19, R18 ;  /* 0x00000000121372ca */ /* 0x000fe200000e0000 */
[----:B------:R-:W-:Y:S01]  /*6f00*/  UIADD3 UR26, UR34, 0x40, URZ ;  /* 0x00000040221a7890 */ /* 0x000fe2000fffe03f */
[----:B------:R-:W-:Y:S01]  /*6f10*/  ISETP.GT.AND P3, PT, R14, 0x1, PT ;  /* 0x000000010e00780c */ /* 0x000fe20003f64270 */
[----:B------:R-:W-:Y:S01]  /*6f20*/  VIADD R5, R5, 0x1 ;  /* 0x0000000105057836 */ /* 0x000fe20000000000 */
[----:B------:R-:W-:Y:S01]  /*6f30*/  UMOV UR14, 0x0 ;  /* 0x00000000000e7882 */ /* 0x000fe20000000000 */
[----:B------:R-:W-:Y:S01]  /*6f40*/  UIADD3 UR32, UR24, 0x180, URZ ;  /* 0x0000018018207890 */ /* 0x000fe2000fffe03f */
[----:B------:R-:W-:Y:S01]  /*6f50*/  VIADD R13, R13, 0x80 ;  /* 0x000000800d0d7836 */ /* 0x000fe20000000000 */
[----:B------:R-:W-:Y:S01]  /*6f60*/  UIADD3 UR24, UR24, 0x2180, URZ ;  /* 0x0000218018187890 */ /* 0x000fe2000fffe03f */
[----:B------:R-:W-:Y:S01]  /*6f70*/  ISETP.NE.AND P1, PT, R5, 0x5, PT ;  /* 0x000000050500780c */ /* 0x000fe20003f25270 */
[----:B------:R-:W-:-:S02]  /*6f80*/  UIADD3 UR16, UR8, 0x14180, URZ ;  /* 0x0001418008107890 */ /* 0x000fc4000fffe03f */
[----:B------:R-:W-:Y:S01]  /*6f90*/  UIADD3 UR8, UR8, 0x18180, URZ ;  /* 0x0001818008087890 */ /* 0x000fe2000fffe03f */
[----:B------:R-:W-:Y:S01]  /*6fa0*/  SEL R7, RZ, 0x1, P1 ;  /* 0x00000001ff077807 */ /* 0x000fe20000800000 */
[----:B------:R-:W-:Y:S01]  /*6fb0*/  UMOV UR15, 0x10000000 ;  /* 0x10000000000f7882 */ /* 0x000fe20000000000 */
[----:B------:R-:W-:Y:S01]  /*6fc0*/  UMOV UR25, UR33 ;  /* 0x0000002100197c82 */ /* 0x000fe20008000000 */
[----:B------:R-:W-:Y:S01]  /*6fd0*/  UMOV UR28, UR36 ;  /* 0x00000024001c7c82 */ /* 0x000fe20008000000 */
[----:B------:R-:W-:Y:S01]  /*6fe0*/  UMOV UR27, UR35 ;  /* 0x00000023001b7c82 */ /* 0x000fe20008000000 */
[----:B------:R-:W-:Y:S01]  /*6ff0*/  UMOV UR17, UR33 ;  /* 0x0000002100117c82 */ /* 0x000fe20008000000 */
[----:B------:R-:W-:Y:S01]  /*7000*/  UMOV UR18, UR34 ;  /* 0x0000002200127c82 */ /* 0x000fe20008000000 */
[----:B------:R-:W-:Y:S01]  /*7010*/  UMOV UR20, UR36 ;  /* 0x0000002400147c82 */ /* 0x000fe20008000000 */
[----:B------:R0:W-:Y:S01]  /*7020*/  UTMALDG.3D [UR32], [UR6], desc[UR14] ;  /* 0x00000e20060075b4 */ /* 0x0001e20008011000 */
[----:B------:R-:W-:Y:S01]  /*7030*/  UMOV UR9, UR33 ;  /* 0x0000002100097c82 */ /* 0x000fe20008000000 */
[----:B------:R-:W-:Y:S01]  /*7040*/  UMOV UR11, UR19 ;  /* 0x00000013000b7c82 */ /* 0x000fe20008000000 */
[----:B------:R-:W-:Y:S01]  /*7050*/  UMOV UR12, UR36 ;  /* 0x00000024000c7c82 */ /* 0x000fe20008000000 */
[----:B------:R-:W-:Y:S01]  /*7060*/  UMOV UR10, UR26 ;  /* 0x0000001a000a7c82 */ /* 0x000fe20008000000 */
[----:B------:R-:W-:-:S02]  /*7070*/  LOP3.LUT R4, R4, R7, RZ, 0x3c, !PT ;  /* 0x0000000704047212 */ /* 0x000fc400078e3cff */
[----:B------:R-:W-:Y:S01]  /*7080*/  SEL R5, R5, RZ, P1 ;  /* 0x000000ff05057207 */ /* 0x000fe20000800000 */
[----:B------:R0:W-:Y:S01]  /*7090*/  UTMALDG.3D [UR24], [UR6], desc[UR14] ;  /* 0x00000e18060075b4 */ /* 0x0001e20008011000 */
[----:B------:R0:W-:Y:S01]  /*70a0*/  UTMALDG.3D [UR16], [UR30], desc[UR14] ;  /* 0x00000e101e0075b4 */ /* 0x0001e20008011000 */
[----:B------:R0:W-:Y:S02]  /*70b0*/  UTMALDG.3D [UR8], [UR30], desc[UR14] ;  /* 0x00000e081e0075b4 */ /* 0x0001e40008011000 */
[----:B0-----:R-:W-:Y:S05]  /*70c0*/  @P3 BRA `(.L_x_170) ;  /* 0xfffffffc00183947 */ /* 0x001fea000383ffff */
.L_x_166:
[----:B------:R-:W-:Y:S05]  /*70d0*/  BSYNC B1 ;  /* 0x0000000000017941 */ /* 0x000fea0003800000 */
.L_x_165:
[----:B------:R-:W2:Y:S01]  /*70e0*/  LDL.64 R20, [R1] ;  /* 0x0000000001147983 */ /* 0x000ea20000100a00 */
[----:B------:R-:W-:Y:S01]  /*70f0*/  LOP3.LUT P4, RZ, R10, 0xff, RZ, 0xc0, !PT ;  /* 0x000000ff0aff7812 */ /* 0x000fe2000788c0ff */
[----:B------:R-:W-:Y:S01]  /*7100*/  VIADD R7, R8, UR40 ;  /* 0x0000002808077c36 */ /* 0x000fe20008000000 */
[----:B------:R-:W-:Y:S01]  /*7110*/  ULDC.64 UR6, c[0x0][0x650] ;  /* 0x0001940000067ab9 */ /* 0x000fe20000000a00 */
[----:B------:R-:W-:Y:S01]  /*7120*/  IMAD.U32 R8, RZ, RZ, UR40 ;  /* 0x00000028ff087e24 */ /* 0x000fe2000f8e00ff */
[----:B------:R-:W-:Y:S01]  /*7130*/  UISETP.GE.U32.AND UP0, UPT, UR40, 0x5, UPT ;  /* 0x000000052800788c */ /* 0x000fe2000bf06070 */
[----:B------:R-:W-:Y:S01]  /*7140*/  BSSY B1, `(.L_x_171) ;  /* 0x000006b000017945 */ /* 0x000fe20003800000 */
[----:B------:R-:W-:Y:S01]  /*7150*/  ISETP.GT.U32.AND P1, PT, R7, 0x4, PT ;  /* 0x000000040700780c */ /* 0x000fe20003f24070 */
[----:B------:R-:W-:Y:S01]  /*7160*/  IMAD.MOV.U32 R22, RZ, RZ, -0x1 ;  /* 0xffffffffff167424 */ /* 0x000fe200078e00ff */
[----:B------:R-:W-:Y:S01]  /*7170*/  PRMT R10, RZ, 0x7610, R10 ;  /* 0x00007610ff0a7816 */ /* 0x000fe2000000000a */
[----:B------:R-:W-:Y:S01]  /*7180*/  IMAD.MOV.U32 R18, RZ, RZ, -0x1 ;  /* 0xffffffffff127424 */ /* 0x000fe200078e00ff */
[----:B------:R-:W-:Y:S01]  /*7190*/  ISETP.LT.U32.AND P1, PT, R8, 0x5, P1 ;  /* 0x000000050800780c */ /* 0x000fe20000f21070 */
[----:B------:R-:W-:Y:S01]  /*71a0*/  IMAD.MOV.U32 R19, RZ, RZ, -0x1 ;  /* 0xffffffffff137424 */ /* 0x000fe200078e00ff */
[----:B------:R-:W-:Y:S01]  /*71b0*/  PLOP3.LUT P3, PT, PT, PT, UP0, 0x80, 0x0 ;  /* 0x000000000000781c */ /* 0x000fe20003f6f008 */
[----:B------:R-:W0:Y:S01]  /*71c0*/  @P4 S2R R5, SR_CgaCtaId ;  /* 0x0000000000054919 */ /* 0x000e220000008800 */
[----:B------:R-:W-:-:S04]  /*71d0*/  @P4 MOV R4, 0x400 ;  /* 0x0000040000044802 */ /* 0x000fc80000000f00 */
[----:B0-----:R-:W-:Y:S01]  /*71e0*/  @P4 LEA R6, R5, R4, 0x18 ;  /* 0x0000000405064211 */ /* 0x001fe200078ec0ff */
[----:B------:R-:W-:Y:S01]  /*71f0*/  IMAD.WIDE.U32 R4, R7, -0x33333333, RZ ;  /* 0xcccccccd07047825 */ /* 0x000fe200078e00ff */
[----:B------:R-:W-:Y:S02]  /*7200*/  SEL R4, RZ, 0x1, !P1 ;  /* 0x00000001ff047807 */ /* 0x000fe40004800000 */
[----:B------:R0:W-:Y:S02]  /*7210*/  @P4 SYNCS.ARRIVE.TRANS64.A1T0 RZ, [R6+URZ+0x88], RZ ;  /* 0x000088ff06ff49a7 */ /* 0x0001e4000810003f */
[----:B------:R-:W-:Y:S02]  /*7220*/  LOP3.LUT R3, R3, R4, RZ, 0x3c, !PT ;  /* 0x0000000403037212 */ /* 0x000fe400078e3cff */
[----:B------:R-:W-:Y:S02]  /*7230*/  PRMT R4, RZ, 0x7610, R4 ;  /* 0x00007610ff047816 */ /* 0x000fe40000000004 */
[----:B0-----:R-:W-:-:S04]  /*7240*/  SHF.R.U32.HI R6, RZ, 0x2, R5 ;  /* 0x00000002ff067819 */ /* 0x001fc80000011605 */
[----:B------:R-:W-:Y:S01]  /*7250*/  @P3 LOP3.LUT R3, R3, 0x1, R6, 0x78, !PT ;  /* 0x0000000103033812 */ /* 0x000fe200078e7806 */
[----:B------:R-:W-:Y:S01]  /*7260*/  IMAD R8, R6, -0x5, R7 ;  /* 0xfffffffb06087824 */ /* 0x000fe200078e0207 */
[----:B--2---:R-:W-:-:S04]  /*7270*/  IADD3 R16, P4, R16, R20, RZ ;  /* 0x0000001410107210 */ /* 0x004fc80007f9e0ff */
[----:B------:R-:W-:Y:S01]  /*7280*/  ISETP.GE.U32.AND P1, PT, R16, UR6, PT ;  /* 0x0000000610007c0c */ /* 0x000fe2000bf26070 */
[----:B------:R-:W-:-:S05]  /*7290*/  IMAD.X R17, R17, 0x1, R0, P4 ;  /* 0x0000000111117824 */ /* 0x000fca00020e0600 */
[----:B------:R-:W-:-:S13]  /*72a0*/  ISETP.GE.U32.AND.EX P1, PT, R17, UR7, PT, P1 ;  /* 0x0000000711007c0c */ /* 0x000fda000bf26110 */
[----:B------:R-:W-:Y:S05]  /*72b0*/  @P1 BRA `(.L_x_172) ;  /* 0x00000004004c1947 */ /* 0x000fea0003800000 */
[----:B------:R-:W0:Y:S01]  /*72c0*/  S2R R12, SR_CTAID.X ;  /* 0x00000000000c7919 */ /* 0x000e220000002500 */
[----:B------:R-:W-:Y:S01]  /*72d0*/  ULDC.64 UR6, c[0x0][0x628] ;  /* 0x00018a0000067ab9 */ /* 0x000fe20000000a00 */
[----:B------:R-:W1:Y:S01]  /*72e0*/  LDC R13, c[0x0][0x144] ;  /* 0x00005100ff0d7b82 */ /* 0x000e620000000800 */
[----:B------:R-:W-:Y:S01]  /*72f0*/  ISETP.NE.U32.AND P1, PT, RZ, UR6, PT ;  /* 0x00000006ff007c0c */ /* 0x000fe2000bf25070 */
[----:B------:R-:W2:Y:S01]  /*7300*/  S2R R11, SR_CTAID.Y ;  /* 0x00000000000b7919 */ /* 0x000ea20000002600 */
[----:B------:R-:W-:Y:S01]  /*7310*/  ULDC UR8, c[0x0][0x150] ;  /* 0x0000540000087ab9 */ /* 0x000fe20000000800 */
[----:B------:R-:W-:Y:S01]  /*7320*/  ULDC UR9, c[0x0][0x630] ;  /* 0x00018c0000097ab9 */ /* 0x000fe20000000800 */
[----:B------:R-:W-:Y:S01]  /*7330*/  ISETP.NE.AND.EX P1, PT, RZ, UR7, PT, P1 ;  /* 0x00000007ff007c0c */ /* 0x000fe2000bf25310 */
[----:B------:R-:W-:Y:S01]  /*7340*/  IMAD.MOV.U32 R4, RZ, RZ, R16 ;  /* 0x000000ffff047224 */ /* 0x000fe200078e0010 */
[----:B0-----:R-:W-:-:S05]  /*7350*/  I2FP.F32.U32 R5, R12 ;  /* 0x0000000c00057245 */ /* 0x001fca0000201000 */
[----:B------:R-:W-:Y:S01]  /*7360*/  FMUL R14, R5, UR8 ;  /* 0x00000008050e7c20 */ /* 0x000fe20008400000 */
[----:B------:R-:W-:-:S05]  /*7370*/  IMAD.MOV.U32 R5, RZ, RZ, R17 ;  /* 0x000000ffff057224 */ /* 0x000fca00078e0011 */
[----:B--2---:R-:W-:Y:S05]  /*7380*/  @!P1 BRA `(.L_x_173) ;  /* 0x0000000000289947 */ /* 0x004fea0003800000 */
[----:B------:R-:W-:Y:S02]  /*7390*/  ULDC UR8, c[0x0][0x634] ;  /* 0x00018d0000087ab9 */ /* 0x000fe40000000800 */
[----:B------:R-:W-:-:S05]  /*73a0*/  IADD3 R5, P1, R16, UR8, RZ ;  /* 0x0000000810057c10 */ /* 0x000fca000ff3e0ff */
[----:B------:R-:W-:-:S04]  /*73b0*/  IMAD.X R15, RZ, RZ, R17, P1 ;  /* 0x000000ffff0f7224 */ /* 0x000fc800008e0611 */
[----:B------:R-:W-:-:S04]  /*73c0*/  IMAD.WIDE.U32 R6, R15, UR6, RZ ;  /* 0x000000060f067c25 */ /* 0x000fc8000f8e00ff */
[----:B------:R-:W-:-:S04]  /*73d0*/  IMAD.WIDE.U32 R6, P1, R5, UR7, R6 ;  /* 0x0000000705067c25 */ /* 0x000fc8000f820006 */
[----:B------:R-:W-:-:S04]  /*73e0*/  IMAD.WIDE.U32 R4, R5, UR6, RZ ;  /* 0x0000000605047c25 */ /* 0x000fc8000f8e00ff */
[----:B------:R-:W-:Y:S01]  /*73f0*/  IMAD.MOV.U32 R4, RZ, RZ, R7 ;  /* 0x000000ffff047224 */ /* 0x000fe200078e0007 */
[----:B------:R-:W-:Y:S01]  /*7400*/  IADD3 RZ, P3, R5, R6, RZ ;  /* 0x0000000605ff7210 */ /* 0x000fe20007f7e0ff */
[----:B------:R-:W-:-:S04]  /*7410*/  IMAD.X R5, RZ, RZ, RZ, P1 ;  /* 0x000000ffff057224 */ /* 0x000fc800008e06ff */
[----:B------:R-:W-:-:S08]  /*7420*/  IMAD.WIDE.U32.X R4, R15, UR7, R4, P3 ;  /* 0x000000070f047c25 */ /* 0x000fd000098e0404 */
.L_x_173:
[--C-:B------:R-:W-:Y:S01]  /*7430*/  SHF.R.U64 R19, R4, UR9, R5.reuse ;  /* 0x0000000904137c19 */ /* 0x100fe20008001205 */
[----:B------:R-:W0:Y:S01]  /*7440*/  F2I.U32.TRUNC.NTZ R14, R14 ;  /* 0x0000000e000e7305 */ /* 0x000e22000020f000 */
[----:B------:R-:W-:Y:S01]  /*7450*/  SHF.R.U32.HI R4, RZ, UR9, R5 ;  /* 0x00000009ff047c19 */ /* 0x000fe20008011605 */
[----:B------:R-:W-:Y:S01]  /*7460*/  ULDC.64 UR6, c[0x0][0x620] ;  /* 0x0001880000067ab9 */ /* 0x000fe20000000a00 */
[----:B------:R-:W-:Y:S01]  /*7470*/  IADD3 R7, P1, RZ, -R19, RZ ;  /* 0x80000013ff077210 */ /* 0x000fe20007f3e0ff */
[----:B------:R-:W-:Y:S01]  /*7480*/  ULDC.64 UR8, c[0x0][0x640] ;  /* 0x0001900000087ab9 */ /* 0x000fe20000000a00 */
[----:B------:R-:W2:Y:S03]  /*7490*/  LDC R18, c[0x0][0x148] ;  /* 0x00005200ff127b82 */ /* 0x000ea60000000800 */
[----:B------:R-:W-:Y:S01]  /*74a0*/  IMAD.X R4, RZ, RZ, ~R4, P1 ;  /* 0x000000ffff047224 */ /* 0x000fe200008e0e04 */
[----:B------:R-:W-:-:S03]  /*74b0*/  ISETP.NE.U32.AND P1, PT, RZ, UR8, PT ;  /* 0x00000008ff007c0c */ /* 0x000fc6000bf25070 */
[----:B------:R-:W-:Y:S01]  /*74c0*/  IMAD R6, R4, UR6, RZ ;  /* 0x0000000604067c24 */ /* 0x000fe2000f8e02ff */
[----:B------:R-:W-:Y:S01]  /*74d0*/  ISETP.NE.AND.EX P1, PT, RZ, UR9, PT, P1 ;  /* 0x00000009ff007c0c */ /* 0x000fe2000bf25310 */
[----:B------:R-:W-:Y:S01]  /*74e0*/  IMAD.WIDE.U32 R4, R7, UR6, R16 ;  /* 0x0000000607047c25 */ /* 0x000fe2000f8e0010 */
[----:B------:R-:W-:-:S03]  /*74f0*/  ULDC UR6, c[0x0][0x618] ;  /* 0x0001860000067ab9 */ /* 0x000fc60000000800 */
[----:B------:R-:W-:Y:S01]  /*7500*/  IMAD R7, R7, UR7, R6 ;  /* 0x0000000707077c24 */ /* 0x000fe2000f8e0206 */
[----:B------:R-:W-:Y:S01]  /*7510*/  ULDC UR7, c[0x0][0x154] ;  /* 0x0000550000077ab9 */ /* 0x000fe20000000800 */
[----:B0-----:R-:W-:Y:S02]  /*7520*/  IMAD.MOV R6, RZ, RZ, -R14 ;  /* 0x000000ffff067224 */ /* 0x001fe400078e0a0e */
[----:B------:R-:W-:Y:S02]  /*7530*/  IMAD.IADD R5, R5, 0x1, R7 ;  /* 0x0000000105057824 */ /* 0x000fe400078e0207 */
[----:B-1----:R-:W-:Y:S01]  /*7540*/  IMAD R12, R13, R6, R12 ;  /* 0x000000060d0c7224 */ /* 0x002fe200078e020c */
[----:B------:R-:W-:Y:S02]  /*7550*/  I2FP.F32.U32 R6, R11 ;  /* 0x0000000b00067245 */ /* 0x000fe40000201000 */
[--C-:B------:R-:W-:Y:S02]  /*7560*/  SHF.R.U64 R13, R4, UR6, R5.reuse ;  /* 0x00000006040d7c19 */ /* 0x100fe40008001205 */
[----:B------:R-:W-:Y:S01]  /*7570*/  SHF.R.U32.HI R4, RZ, UR6, R5 ;  /* 0x00000006ff047c19 */ /* 0x000fe20008011605 */
[----:B------:R-:W-:Y:S01]  /*7580*/  FMUL R6, R6, UR7 ;  /* 0x0000000706067c20 */ /* 0x000fe20008400000 */
[----:B------:R-:W-:-:S02]  /*7590*/  ULDC UR6, c[0x0][0x608] ;  /* 0x0001820000067ab9 */ /* 0x000fc40000000800 */
[--C-:B------:R-:W-:Y:S01]  /*75a0*/  SHF.R.U64 R15, R13, UR6, R4.reuse ;  /* 0x000000060d0f7c19 */ /* 0x100fe20008001204 */
[----:B------:R0:W1:Y:S01]  /*75b0*/  F2I.U32.TRUNC.NTZ R20, R6 ;  /* 0x0000000600147305 */ /* 0x000062000020f000 */
[----:B------:R-:W-:Y:S01]  /*75c0*/  SHF.R.U32.HI R4, RZ, UR6, R4 ;  /* 0x00000006ff047c19 */ /* 0x000fe20008011604 */
[----:B------:R-:W-:-:S03]  /*75d0*/  ULDC UR6, c[0x0][0x658] ;  /* 0x0001960000067ab9 */ /* 0x000fc60000000800 */
[--C-:B------:R-:W-:Y:S02]  /*75e0*/  SHF.R.U64 R14, R15, UR6, R4.reuse ;  /* 0x000000060f0e7c19 */ /* 0x100fe40008001204 */
[----:B------:R-:W-:-:S03]  /*75f0*/  SHF.R.U32.HI R21, RZ, UR6, R4 ;  /* 0x00000006ff157c19 */ /* 0x000fc60008011604 */
[----:B------:R-:W-:Y:S02]  /*7600*/  IMAD.MOV.U32 R4, RZ, RZ, R14 ;  /* 0x000000ffff047224 */ /* 0x000fe400078e000e */
[----:B------:R-:W-:Y:S01]  /*7610*/  IMAD.MOV.U32 R5, RZ, RZ, R21 ;  /* 0x000000ffff057224 */ /* 0x000fe200078e0015 */
[----:B0-----:R-:W-:Y:S06]  /*7620*/  @!P1 BRA `(.L_x_174) ;  /* 0x0000000000289947 */ /* 0x001fec0003800000 */
        /* <DEDUP_REMOVED lines=10> */
.L_x_174:
[----:B------:R-:W-:Y:S01]  /*76d0*/  ISETP.NE.AND P1, PT, R2, 0x1, PT ;  /* 0x000000010200780c */ /* 0x000fe20003f25270 */
[----:B------:R-:W-:Y:S01]  /*76e0*/  ULDC UR6, c[0x0][0x648] ;  /* 0x0001920000067ab9 */ /* 0x000fe20000000800 */
[----:B------:R-:W-:Y:S01]  /*76f0*/  LOP3.LUT R15, R15, UR5, RZ, 0xc0, !PT ;  /* 0x000000050f0f7c12 */ /* 0x000fe2000f8ec0ff */
[----:B-1----:R-:W-:Y:S01]  /*7700*/  IMAD.MOV R20, RZ, RZ, -R20 ;  /* 0x000000ffff147224 */ /* 0x002fe200078e0a14 */
[----:B------:R-:W-:Y:S01]  /*7710*/  SHF.R.U64 R4, R4, UR6, R5 ;  /* 0x0000000604047c19 */ /* 0x000fe20008001205 */
[----:B------:R-:W-:Y:S01]  /*7720*/  ULDC UR6, c[0x0][0x638] ;  /* 0x00018e0000067ab9 */ /* 0x000fe20000000800 */
[----:B------:R-:W-:Y:S01]  /*7730*/  LOP3.LUT R13, R13, UR4, RZ, 0xc0, !PT ;  /* 0x000000040d0d7c12 */ /* 0x000fe2000f8ec0ff */
[----:B------:R-:W-:Y:S02]  /*7740*/  ULDC UR7, c[0x0][0x610] ;  /* 0x0001840000077ab9 */ /* 0x000fe40000000800 */
[----:B------:R-:W-:Y:S02]  /*7750*/  IMAD.MOV R5, RZ, RZ, -R4 ;  /* 0x000000ffff057224 */ /* 0x000fe400078e0a04 */
[----:B------:R-:W-:-:S02]  /*7760*/  IMAD R15, R4, UR13, R15 ;  /* 0x0000000d040f7c24 */ /* 0x000fc4000f8e020f */
[----:B--2---:R-:W-:Y:S02]  /*7770*/  @P1 IMAD R12, R18, R20, R11 ;  /* 0x00000014120c1224 */ /* 0x004fe400078e020b */
[----:B------:R-:W-:Y:S01]  /*7780*/  IMAD R14, R5, UR6, R14 ;  /* 0x00000006050e7c24 */ /* 0x000fe2000f8e020e */
[----:B------:R-:W-:Y:S01]  /*7790*/  ULDC UR6, c[0x0][0x600] ;  /* 0x0001800000067ab9 */ /* 0x000fe20000000800 */
[----:B------:R-:W-:Y:S02]  /*77a0*/  IMAD R12, R15, UR7, R12 ;  /* 0x000000070f0c7c24 */ /* 0x000fe4000f8e020c */
[----:B------:R-:W-:Y:S02]  /*77b0*/  IMAD R5, R14, UR6, R13 ;  /* 0x000000060e057c24 */ /* 0x000fe4000f8e020d */
[----:B------:R-:W-:-:S03]  /*77c0*/  IMAD.MOV.U32 R4, RZ, RZ, 0x1 ;  /* 0x00000001ff047424 */ /* 0x000fc600078e00ff */
[----:B------:R-:W-:Y:S02]  /*77d0*/  SEL R18, R5, R12, !P1 ;  /* 0x0000000c05127207 */ /* 0x000fe40004800000 */
[----:B------:R-:W-:-:S07]  /*77e0*/  SEL R22, R12, R5, !P1 ;  /* 0x000000050c167207 */ /* 0x000fce0004800000 */
.L_x_172:
[----:B------:R-:W-:Y:S05]  /*77f0*/  BSYNC B1 ;  /* 0x0000000000017941 */ /* 0x000fea0003800000 */
.L_x_171:
[----:B------:R-:W-:-:S13]  /*7800*/  LOP3.LUT P1, RZ, R4, 0xff, RZ, 0xc0, !PT ;  /* 0x000000ff04ff7812 */ /* 0x000fda000782c0ff */
[----:B------:R-:W-:Y:S05]  /*7810*/  @P1 BRA `(.L_x_175) ;  /* 0xfffffff400101947 */ /* 0x000fea000383ffff */
[----:B------:R-:W-:Y:S05]  /*7820*/  BSYNC B0 ;  /* 0x0000000000007941 */ /* 0x000fea0003800000 */
.L_x_163:
[----:B------:R-:W-:-:S03]  /*7830*/  UMOV UR6, 0xffffffff ;  /* 0xffffffff00067882 */ /* 0x000fc60000000000 */
[----:B------:R-:W-:Y:S05]  /*7840*/  BRA.DIV UR6, `(.L_x_176) ;  /* 0x00000006066c7947 */ /* 0x000fea000b800000 */
[----:B------:R-:W-:-:S13]  /*7850*/  ELECT P6, URZ, PT ;  /* 0x00000000003f782f */ /* 0x000fda00038c0000 */
.L_x_193:
[----:B------:R-:W-:Y:S04]  /*7860*/  BSSY B0, `(.L_x_177) ;  /* 0x0000034000007945 */ /* 0x000fe80003800000 */
[----:B------:R-:W-:Y:S05]  /*7870*/  @!P6 BRA `(.L_x_178) ;  /* 0x0000000000c8e947 */ /* 0x000fea0003800000 */
[----:B------:R-:W-:-:S04]  /*7880*/  LOP3.LUT R23, R23, 0x2, RZ, 0xfc, !PT ;  /* 0x0000000217177812 */ /* 0x000fc800078efcff */
[----:B------:R-:W-:-:S13]  /*7890*/  ISETP.NE.AND P0, PT, R23, 0x3, PT ;  /* 0x000000031700780c */ /* 0x000fda0003f05270 */
[----:B------:R-:W-:Y:S05]  /*78a0*/  @!P0 BRA `(.L_x_179) ;  /* 0x0000000000048947 */ /* 0x000fea0003800000 */
[----:B------:R-:W-:Y:S01]  /*78b0*/  BPT.TRAP 0x1 ;  /* 0x000000040000795c */ /* 0x000fe20000300000 */
.L_x_179:
[----:B------:R-:W0:Y:S01]  /*78c0*/  S2R R5, SR_CgaCtaId ;  /* 0x0000000000057919 */ /* 0x000e220000008800 */
[----:B------:R-:W-:Y:S02]  /*78d0*/  MOV R0, 0x400 ;  /* 0x0000040000007802 */ /* 0x000fe40000000f00 */
[----:B------:R-:W-:Y:S02]  /*78e0*/  SHF.L.U32 R2, R3, 0x1f, RZ ;  /* 0x0000001f03027819 */ /* 0x000fe400000006ff */
[----:B0-----:R-:W-:-:S05]  /*78f0*/  LEA R5, R5, R0, 0x18 ;  /* 0x0000000005057211 */ /* 0x001fca00078ec0ff */
[----:B------:R-:W-:-:S04]  /*7900*/  VIADD R5, R5, 0x28 ;  /* 0x0000002805057836 */ /* 0x000fc80000000000 */
[C---:B------:R-:W-:Y:S02]  /*7910*/  IMAD R7, R8.reuse, 0x8, R5 ;  /* 0x0000000808077824 */ /* 0x040fe400078e0205 */
[----:B------:R-:W-:Y:S02]  /*7920*/  VIADD R8, R8, 0x1 ;  /* 0x0000000108087836 */ /* 0x000fe40000000000 */
[----:B------:R-:W0:Y:S03]  /*7930*/  SYNCS.PHASECHK.TRANS64.TRYWAIT P0, [R7+URZ], R2 ;  /* 0x00000002070075a7 */ /* 0x000e26000800017f */
[----:B------:R-:W-:-:S04]  /*7940*/  ISETP.NE.AND P1, PT, R8, 0x5, PT ;  /* 0x000000050800780c */ /* 0x000fc80003f25270 */
[----:B------:R-:W-:Y:S02]  /*7950*/  SEL R0, RZ, 0x1, P1 ;  /* 0x00000001ff007807 */ /* 0x000fe40000800000 */
[----:B------:R-:W-:Y:S02]  /*7960*/  SEL R8, R8, RZ, P1 ;  /* 0x000000ff08087207 */ /* 0x000fe40000800000 */
[----:B------:R-:W-:-:S03]  /*7970*/  LOP3.LUT R9, R3, R0, RZ, 0x3c, !PT ;  /* 0x0000000003097212 */ /* 0x000fc600078e3cff */
[----:B------:R-:W-:Y:S01]  /*7980*/  IMAD R6, R8, 0x8, R5 ;  /* 0x0000000808067824 */ /* 0x000fe200078e0205 */
[----:B------:R-:W-:Y:S01]  /*7990*/  SHF.L.U32 R3, R9, 0x1f, RZ ;  /* 0x0000001f09037819 */ /* 0x000fe200000006ff */
[----:B0-----:R-:W-:Y:S06]  /*79a0*/  @!P0 BRA `(.L_x_180) ;  /* 0x0000000400348947 */ /* 0x001fec0003800000 */
.L_x_194:
[----:B------:R-:W1:Y:S01]  /*79b0*/  SYNCS.PHASECHK.TRANS64.TRYWAIT P0, [R6+URZ], R3 ;  /* 0x00000003060075a7 */ /* 0x000e62000800017f */
[----:B------:R-:W-:-:S05]  /*79c0*/  VIADD R0, R8, 0x1 ;  /* 0x0000000108007836 */ /* 0x000fca0000000000 */
[----:B------:R-:W-:-:S04]  /*79d0*/  ISETP.NE.AND P1, PT, R0, 0x5, PT ;  /* 0x000000050000780c */ /* 0x000fc80003f25270 */
[----:B0-----:R-:W-:Y:S02]  /*79e0*/  SEL R2, RZ, 0x1, P1 ;  /* 0x00000001ff027807 */ /* 0x001fe40000800000 */
[----:B------:R-:W-:Y:S02]  /*79f0*/  SEL R0, R0, RZ, P1 ;  /* 0x000000ff00007207 */ /* 0x000fe40000800000 */
[----:B------:R-:W-:-:S03]  /*7a00*/  LOP3.LUT R9, R9, R2, RZ, 0x3c, !PT ;  /* 0x0000000209097212 */ /* 0x000fc600078e3cff */
[----:B------:R-:W-:Y:S01]  /*7a10*/  IMAD R7, R0, 0x8, R5 ;  /* 0x0000000800077824 */ /* 0x000fe200078e0205 */
[----:B------:R-:W-:Y:S01]  /*7a20*/  SHF.L.U32 R4, R9, 0x1f, RZ ;  /* 0x0000001f09047819 */ /* 0x000fe200000006ff */
[----:B-1----:R-:W-:Y:S06]  /*7a30*/  @!P0 BRA `(.L_x_181) ;  /* 0x0000000400248947 */ /* 0x002fec0003800000 */
.L_x_195:
[----:B------:R-:W1:Y:S01]  /*7a40*/  SYNCS.PHASECHK.TRANS64.TRYWAIT P0, [R7+URZ], R4 ;  /* 0x00000004070075a7 */ /* 0x000e62000800017f */
[----:B------:R-:W-:-:S05]  /*7a50*/  VIADD R0, R0, 0x1 ;  /* 0x0000000100007836 */ /* 0x000fca0000000000 */
[----:B------:R-:W-:-:S04]  /*7a60*/  ISETP.NE.AND P1, PT, R0, 0x5, PT ;  /* 0x000000050000780c */ /* 0x000fc80003f25270 */
[----:B------:R-:W-:Y:S02]  /*7a70*/  SEL R2, RZ, 0x1, P1 ;  /* 0x00000001ff027807 */ /* 0x000fe40000800000 */
[----:B------:R-:W-:Y:S02]  /*7a80*/  SEL R0, R0, RZ, P1 ;  /* 0x000000ff00007207 */ /* 0x000fe40000800000 */
[----:B------:R-:W-:-:S03]  /*7a90*/  LOP3.LUT R9, R9, R2, RZ, 0x3c, !PT ;  /* 0x0000000209097212 */ /* 0x000fc600078e3cff */
[----:B0-----:R-:W-:Y:S01]  /*7aa0*/  IMAD R6, R0, 0x8, R5 ;  /* 0x0000000800067824 */ /* 0x001fe200078e0205 */
[----:B------:R-:W-:Y:S01]  /*7ab0*/  SHF.L.U32 R3, R9, 0x1f, RZ ;  /* 0x0000001f09037819 */ /* 0x000fe200000006ff */
[----:B-1----:R-:W-:Y:S06]  /*7ac0*/  @!P0 BRA `(.L_x_182) ;  /* 0x0000000400148947 */ /* 0x002fec0003800000 */
.L_x_196:
[----:B------:R-:W1:Y:S01]  /*7ad0*/  SYNCS.PHASECHK.TRANS64.TRYWAIT P0, [R6+URZ], R3 ;  /* 0x00000003060075a7 */ /* 0x000e62000800017f */
[----:B------:R-:W-:-:S05]  /*7ae0*/  VIADD R0, R0, 0x1 ;  /* 0x0000000100007836 */ /* 0x000fca0000000000 */
[----:B------:R-:W-:-:S04]  /*7af0*/  ISETP.NE.AND P1, PT, R0, 0x5, PT ;  /* 0x000000050000780c */ /* 0x000fc80003f25270 */
[----:B------:R-:W-:Y:S02]  /*7b00*/  SEL R2, RZ, 0x1, P1 ;  /* 0x00000001ff027807 */ /* 0x000fe40000800000 */
[----:B------:R-:W-:Y:S02]  /*7b10*/  SEL R0, R0, RZ, P1 ;  /* 0x000000ff00007207 */ /* 0x000fe40000800000 */
[----:B------:R-:W-:Y:S01]  /*7b20*/  LOP3.LUT R2, R9, R2, RZ, 0x3c, !PT ;  /* 0x0000000209027212 */ /* 0x000fe200078e3cff */
[----:B-1----:R-:W-:Y:S06]  /*7b30*/  @!P0 BRA `(.L_x_183) ;  /* 0x00000004000c8947 */ /* 0x002fec0003800000 */
.L_x_197:
[----:B------:R-:W-:Y:S01]  /*7b40*/  IMAD R5, R0, 0x8, R5 ;  /* 0x0000000800057824 */ /* 0x000fe200078e0205 */
[----:B------:R-:W-:-:S07]  /*7b50*/  SHF.L.U32 R0, R2, 0x1f, RZ ;  /* 0x0000001f02007819 */ /* 0x000fce00000006ff */
.L_x_184:
[----:B--2---:R2:W3:Y:S02]  /*7b60*/  SYNCS.PHASECHK.TRANS64.TRYWAIT P0, [R5+URZ], R0 ;  /* 0x00000000050075a7 */ /* 0x0044e4000800017f */
[----:B---3--:R-:W-:Y:S05]  /*7b70*/  @!P0 NANOSLEEP.SYNCS 0x989680 ;  /* 0x009896800000895d */ /* 0x008fea0003900000 */
[----:B------:R-:W3:Y:S02]  /*7b80*/  @!P0 SYNCS.PHASECHK.TRANS64 P0, [R5+URZ], R0 ;  /* 0x00000000050085a7 */ /* 0x000ee4000800007f */
[----:B---3--:R-:W-:Y:S05]  /*7b90*/  @!P0 BRA `(.L_x_184) ;  /* 0xfffffffc00f08947 */ /* 0x008fea000383ffff */
.L_x_178:
[----:B------:R-:W-:Y:S05]  /*7ba0*/  BSYNC B0 ;  /* 0x0000000000007941 */ /* 0x000fea0003800000 */
.L_x_177:
[----:B------:R-:W-:Y:S05]  /*7bb0*/  EXIT ;  /* 0x000000000000794d */ /* 0x000fea0003800000 */
.L_x_15:
[----:B0-----:R-:W-:-:S04]  /*7bc0*/  IMAD.U32 R3, RZ, RZ, UR43 ;  /* 0x0000002bff037e24 */ /* 0x001fc8000f8e00ff */
[----:B------:R0:W1:Y:S03]  /*7bd0*/  SYNCS.PHASECHK.TRANS64.TRYWAIT P0, [R3+URZ+-0x8], R0 ;  /* 0xfffff800030075a7 */ /* 0x000066000800017f */
[----:B-1----:R-:W-:Y:S05]  /*7be0*/  @!P0 NANOSLEEP.SYNCS 0x989680 ;  /* 0x009896800000895d */ /* 0x002fea0003900000 */
[----:B------:R-:W1:Y:S02]  /*7bf0*/  @!P0 SYNCS.PHASECHK.TRANS64 P0, [R3+URZ+-0x8], R0 ;  /* 0xfffff800030085a7 */ /* 0x000e64000800007f */
[----:B-1----:R-:W-:Y:S05]  /*7c00*/  @!P0 BRA `(.L_x_15) ;  /* 0xfffffffc00ec8947 */ /* 0x002fea000383ffff */
[----:B------:R-:W-:Y:S05]  /*7c10*/  BRA `(.L_x_185) ;  /* 0xffffff9800547947 */ /* 0x000fea000383ffff */
.L_x_20:
[----:B-1----:R1:W2:Y:S02]  /*7c20*/  SYNCS.PHASECHK.TRANS64.TRYWAIT P1, [R3+URZ], R0 ;  /* 0x00000000030075a7 */ /* 0x0022a4000802017f */
[----:B--2---:R-:W-:Y:S05]  /*7c30*/  @!P1 NANOSLEEP.SYNCS 0x989680 ;  /* 0x009896800000995d */ /* 0x004fea0003900000 */
[----:B------:R-:W2:Y:S02]  /*7c40*/  @!P1 SYNCS.PHASECHK.TRANS64 P1, [R3+URZ], R0 ;  /* 0x00000000030095a7 */ /* 0x000ea4000802007f */
[----:B--2---:R-:W-:Y:S05]  /*7c50*/  @!P1 BRA `(.L_x_20) ;  /* 0xfffffffc00f09947 */ /* 0x004fea000383ffff */
[----:B------:R-:W-:Y:S05]  /*7c60*/  BRA `(.L_x_19) ;  /* 0xffffff9800c87947 */ /* 0x000fea000383ffff */
.L_x_25:
[----:B-1----:R-:W-:-:S04]  /*7c70*/  IMAD.U32 R4, RZ, RZ, UR8 ;  /* 0x00000008ff047e24 */ /* 0x002fc8000f8e00ff */
[----:B------:R1:W2:Y:S03]  /*7c80*/  SYNCS.PHASECHK.TRANS64.TRYWAIT P1, [R4+URZ], R3 ;  /* 0x00000003040075a7 */ /* 0x0002a6000802017f */
[----:B--2---:R-:W-:Y:S05]  /*7c90*/  @!P1 NANOSLEEP.SYNCS 0x989680 ;  /* 0x009896800000995d */ /* 0x004fea0003900000 */
[----:B------:R-:W2:Y:S02]  /*7ca0*/  @!P1 SYNCS.PHASECHK.TRANS64 P1, [R4+URZ], R3 ;  /* 0x00000003040095a7 */ /* 0x000ea4000802007f */
[----:B--2---:R-:W-:Y:S05]  /*7cb0*/  @!P1 BRA `(.L_x_25) ;  /* 0xfffffffc00ec9947 */ /* 0x004fea000383ffff */
[----:B------:R-:W-:Y:S05]  /*7cc0*/  BRA `(.L_x_24) ;  /* 0xffffffa000087947 */ /* 0x000fea000383ffff */
.L_x_31:
[----:B0-----:R-:W-:-:S04]  /*7cd0*/  IMAD.U32 R3, RZ, RZ, UR43 ;  /* 0x0000002bff037e24 */ /* 0x001fc8000f8e00ff */
[----:B------:R0:W1:Y:S03]  /*7ce0*/  SYNCS.PHASECHK.TRANS64.TRYWAIT P0, [R3+URZ+0x8], R0 ;  /* 0x00000800030075a7 */ /* 0x000066000800017f */
[----:B-1----:R-:W-:Y:S05]  /*7cf0*/  @!P0 NANOSLEEP.SYNCS 0x989680 ;  /* 0x009896800000895d */ /* 0x002fea0003900000 */
[----:B------:R-:W1:Y:S02]  /*7d00*/  @!P0 SYNCS.PHASECHK.TRANS64 P0, [R3+URZ+0x8], R0 ;  /* 0x00000800030085a7 */ /* 0x000e64000800007f */
[----:B-1----:R-:W-:Y:S05]  /*7d10*/  @!P0 BRA `(.L_x_31) ;  /* 0xfffffffc00ec8947 */ /* 0x002fea000383ffff */
[----:B------:R-:W-:Y:S05]  /*7d20*/  BRA `(.L_x_186) ;  /* 0xffffffa400a47947 */ /* 0x000fea000383ffff */
.L_x_164:
[----:B------:R-:W-:Y:S01]  /*7d30*/  BSSY B1, `(.L_x_187) ;  /* 0x0000006000017945 */ /* 0x000fe20003800000 */
[----:B------:R-:W-:-:S07]  /*7d40*/  IMAD.MOV.U32 R15, RZ, RZ, -0x1 ;  /* 0xffffffffff0f7424 */ /* 0x000fce00078e00ff */
[----:B-----5:R-:W-:Y:S05]  /*7d50*/  WARPSYNC.COLLECTIVE R15, `(.L_x_188) ;  /* 0x000000000f0c7348 */ /* 0x020fea0003c00000 */
[----:B------:R-:W-:Y:S02]  /*7d60*/  ELECT P6, UR62, PT ;  /* 0x00000000003e782f */ /* 0x000fe400038c0000 */
[----:B------:R-:W-:Y:S01]  /*7d70*/  MOV R14, UR62 ;  /* 0x0000003e000e7c02 */ /* 0x000fe20008000f00 */
[----:B-----5:R-:W-:Y:S10]  /*7d80*/  ENDCOLLECTIVE ;  /* 0x000000000000791b */ /* 0x020ff40003800000 */
.L_x_188:
[----:B------:R-:W-:Y:S05]  /*7d90*/  BSYNC B1 ;  /* 0x0000000000017941 */ /* 0x000fea0003800000 */
.L_x_187:
[----:B------:R-:W-:Y:S05]  /*7da0*/  BRA `(.L_x_189) ;  /* 0xffffffec00b87947 */ /* 0x000fea000383ffff */
.L_x_167:
[----:B-1----:R1:W2:Y:S02]  /*7db0*/  SYNCS.PHASECHK.TRANS64.TRYWAIT P1, [R11+URZ+0x28], R6 ;  /* 0x000028060b0075a7 */ /* 0x0022a4000802017f */
[----:B--2---:R-:W-:Y:S05]  /*7dc0*/  @!P1 NANOSLEEP.SYNCS 0x989680 ;  /* 0x009896800000995d */ /* 0x004fea0003900000 */
[----:B------:R-:W2:Y:S02]  /*7dd0*/  @!P1 SYNCS.PHASECHK.TRANS64 P1, [R11+URZ+0x28], R6 ;  /* 0x000028060b0095a7 */ /* 0x000ea4000802007f */
[----:B--2---:R-:W-:Y:S05]  /*7de0*/  @!P1 BRA `(.L_x_167) ;  /* 0xfffffffc00f09947 */ /* 0x004fea000383ffff */
[----:B------:R-:W-:Y:S05]  /*7df0*/  BRA `(.L_x_190) ;  /* 0xffffffec00ec7947 */ /* 0x000fea000383ffff */
.L_x_176:
[----:B------:R-:W-:Y:S01]  /*7e00*/  BSSY B0, `(.L_x_191) ;  /* 0x0000006000007945 */ /* 0x000fe20003800000 */
[----:B------:R-:W-:-:S07]  /*7e10*/  IMAD.MOV.U32 R15, RZ, RZ, -0x1 ;  /* 0xffffffffff0f7424 */ /* 0x000fce00078e00ff */
[----:B-----5:R-:W-:Y:S05]  /*7e20*/  WARPSYNC.COLLECTIVE R15, `(.L_x_192) ;  /* 0x000000000f0c7348 */ /* 0x020fea0003c00000 */
[----:B------:R-:W-:Y:S02]  /*7e30*/  ELECT P6, UR62, PT ;  /* 0x00000000003e782f */ /* 0x000fe400038c0000 */
[----:B------:R-:W-:Y:S01]  /*7e40*/  MOV R14, UR62 ;  /* 0x0000003e000e7c02 */ /* 0x000fe20008000f00 */
[----:B-----5:R-:W-:Y:S10]  /*7e50*/  ENDCOLLECTIVE ;  /* 0x000000000000791b */ /* 0x020ff40003800000 */
.L_x_192:
[----:B------:R-:W-:Y:S05]  /*7e60*/  BSYNC B0 ;  /* 0x0000000000007941 */ /* 0x000fea0003800000 */
.L_x_191:
[----:B------:R-:W-:Y:S05]  /*7e70*/  BRA `(.L_x_193) ;  /* 0xfffffff800787947 */ /* 0x000fea000383ffff */
.L_x_180:
[----:B0-----:R0:W1:Y:S02]  /*7e80*/  SYNCS.PHASECHK.TRANS64.TRYWAIT P0, [R7+URZ], R2 ;  /* 0x00000002070075a7 */ /* 0x001064000800017f */
[----:B-1----:R-:W-:Y:S05]  /*7e90*/  @!P0 NANOSLEEP.SYNCS 0x989680 ;  /* 0x009896800000895d */ /* 0x002fea0003900000 */
[----:B------:R-:W1:Y:S02]  /*7ea0*/  @!P0 SYNCS.PHASECHK.TRANS64 P0, [R7+URZ], R2 ;  /* 0x00000002070085a7 */ /* 0x000e64000800007f */
[----:B-1----:R-:W-:Y:S05]  /*7eb0*/  @!P0 BRA `(.L_x_180) ;  /* 0xfffffffc00f08947 */ /* 0x002fea000383ffff */
[----:B------:R-:W-:Y:S05]  /*7ec0*/  BRA `(.L_x_194) ;  /* 0xfffffff800b87947 */ /* 0x000fea000383ffff */
.L_x_181:
[----:B0-----:R0:W1:Y:S02]  /*7ed0*/  SYNCS.PHASECHK.TRANS64.TRYWAIT P0, [R6+URZ], R3 ;  /* 0x00000003060075a7 */ /* 0x001064000800017f */
[----:B-1----:R-:W-:Y:S05]  /*7ee0*/  @!P0 NANOSLEEP.SYNCS 0x989680 ;  /* 0x009896800000895d */ /* 0x002fea0003900000 */
[----:B------:R-:W1:Y:S02]  /*7ef0*/  @!P0 SYNCS.PHASECHK.TRANS64 P0, [R6+URZ], R3 ;  /* 0x00000003060085a7 */ /* 0x000e64000800007f */
[----:B-1----:R-:W-:Y:S05]  /*7f00*/  @!P0 BRA `(.L_x_181) ;  /* 0xfffffffc00f08947 */ /* 0x002fea000383ffff */
[----:B------:R-:W-:Y:S05]  /*7f10*/  BRA `(.L_x_195) ;  /* 0xfffffff800c87947 */ /* 0x000fea000383ffff */
.L_x_182:
[----:B0-----:R0:W1:Y:S02]  /*7f20*/  SYNCS.PHASECHK.TRANS64.TRYWAIT P0, [R7+URZ], R4 ;  /* 0x00000004070075a7 */ /* 0x001064000800017f */
[----:B-1----:R-:W-:Y:S05]  /*7f30*/  @!P0 NANOSLEEP.SYNCS 0x989680 ;  /* 0x009896800000895d */ /* 0x002fea0003900000 */
[----:B------:R-:W1:Y:S02]  /*7f40*/  @!P0 SYNCS.PHASECHK.TRANS64 P0, [R7+URZ], R4 ;  /* 0x00000004070085a7 */ /* 0x000e64000800007f */
[----:B-1----:R-:W-:Y:S05]  /*7f50*/  @!P0 BRA `(.L_x_182) ;  /* 0xfffffffc00f08947 */ /* 0x002fea000383ffff */
[----:B------:R-:W-:Y:S05]  /*7f60*/  BRA `(.L_x_196) ;  /* 0xfffffff800d87947 */ /* 0x000fea000383ffff */
.L_x_183:
[----:B-1----:R1:W2:Y:S02]  /*7f70*/  SYNCS.PHASECHK.TRANS64.TRYWAIT P0, [R6+URZ], R3 ;  /* 0x00000003060075a7 */ /* 0x0022a4000800017f */
[----:B--2---:R-:W-:Y:S05]  /*7f80*/  @!P0 NANOSLEEP.SYNCS 0x989680 ;  /* 0x009896800000895d */ /* 0x004fea0003900000 */
[----:B------:R-:W2:Y:S02]  /*7f90*/  @!P0 SYNCS.PHASECHK.TRANS64 P0, [R6+URZ], R3 ;  /* 0x00000003060085a7 */ /* 0x000ea4000800007f */
[----:B--2---:R-:W-:Y:S05]  /*7fa0*/  @!P0 BRA `(.L_x_183) ;  /* 0xfffffffc00f08947 */ /* 0x004fea000383ffff */
[----:B------:R-:W-:Y:S05]  /*7fb0*/  BRA `(.L_x_197) ;  /* 0xfffffff800e07947 */ /* 0x000fea000383ffff */
.L_x_198:
[----:B------:R-:W-:-:S00]  /*7fc0*/  BRA `(.L_x_198) ;  /* 0xfffffffc00fc7947 */ /* 0x000fc0000383ffff */
[----:B------:R-:W-:-:S00]  /*7fd0*/  NOP ;  /* 0x0000000000007918 */ /* 0x000fc00000000000 */
        /* <DEDUP_REMOVED lines=10> */
.L_x_199:


//--------------------- .nv.global.init           --------------------------
	.section	.nv.global.init,"aw",@progbits
.nv.global.init:
	.type		$str$22,@object
	.size		$str$22,($str$23 - $str$22)
$str$22:
        /*0000*/ 	.byte	0x6b, 0x5f, 0x74, 0x69, 0x6c, 0x65, 0x5f, 0x63, 0x6f, 0x75, 0x6e, 0x74, 0x20, 0x3e, 0x3d, 0x20
        /*0010*/ 	.byte	0x31, 0x00
	.type		$str$23,@object
	.size		$str$23,(__unnamed_1 - $str$23)
$str$23:
        /*0012*/ 	.byte	0x2f, 0x74, 0x6d, 0x70, 0x2f, 0x63, 0x75, 0x74, 0x6c, 0x61, 0x73, 0x73, 0x5f, 0x73, 0x77, 0x65
        /*0022*/ 	.byte	0x65, 0x70, 0x5f, 0x73, 0x72, 0x63, 0x2f, 0x69, 0x6e, 0x63, 0x6c, 0x75, 0x64, 0x65, 0x2f, 0x63
        /*0032*/ 	.byte	0x75, 0x74, 0x6c, 0x61, 0x73, 0x73, 0x2f, 0x67, 0x65, 0x6d, 0x6d, 0x2f, 0x63, 0x6f, 0x6c, 0x6c
        /*0042*/ 	.byte	0x65, 0x63, 0x74, 0x69, 0x76, 0x65, 0x2f, 0x73, 0x6d, 0x39, 0x30, 0x5f, 0x6d, 0x6d, 0x61, 0x5f
        /*0052*/ 	.byte	0x74, 0x6d, 0x61, 0x5f, 0x67, 0x6d, 0x6d, 0x61, 0x5f, 0x73, 0x73, 0x5f, 0x77, 0x61, 0x72, 0x70
        /*0062*/ 	.byte	0x73, 0x70, 0x65, 0x63, 0x69, 0x61, 0x6c, 0x69, 0x7a, 0x65, 0x64, 0x2e, 0x68, 0x70, 0x70, 0x00
	.type		__unnamed_1,@object
	.size		__unnamed_1,(.L_0 - __unnamed_1)
__unnamed_1:
        /*0072*/ 	.byte	0x76, 0x6f, 0x69, 0x64, 0x20, 0x63, 0x75, 0x74, 0x6c, 0x61, 0x73, 0x73, 0x3a, 0x3a, 0x67, 0x65
        /* <DEDUP_REMOVED lines=180> */
        /*0bc2*/ 	.byte	0x5d, 0x00
.L_0:


//--------------------- .nv.shared._ZN7cutlass13device_kernelINS_4gemm6kernel13GemmUniversalIN4cute5tupleIJiiiiEEENS1_10collective13CollectiveMmaINS1_34MainloopSm90TmaGmmaWarpSpecializedILi5ENS5_IJNS4_1CILi1EEESB_SB_EEENS1_32KernelTmaWarpSpecializedPingpongEEENS5_IJNSA_ILi64EEENSA_ILi128EEESG_EEENS_10bfloat16_tENS5_IJlSB_lEEESI_SJ_NS4_8TiledMMAINS4_8MMA_AtomIJNS4_4SM904GMMA28MMA_64x128x16_F32BF16BF16_SSILNSN_5MajorE0ELSP_0ELNSN_7ScaleInE1ELSQ_1EEEEEENS4_6LayoutISC_NS5_IJNSA_ILi0EEESU_SU_EEEEENS5_IJNS4_10UnderscoreESX_SX_EEEEENS4_13SM90_TMA_LOADENS4_14ComposedLayoutINS4_7SwizzleILi3ELi4ELi3EEENS4_18smem_ptr_flag_bitsILi16EEENST_INS5_IJNSA_ILi8EEESF_EEENS5_IJSF_SB_EEEEEEEvNS4_8identityES10_S1A_vS1B_EENS_8epilogue10collective6detail29Sm90TmaWarpSpecializedAdapterINS1E_15DefaultEpilogueISI_SJ_SJ_NS1D_6thread17LinearCombinationISI_Li1EffLNS1I_9ScaleType4KindE0ELNS_15FloatRoundStyleE2ESI_EENS1_15EpilogueDefaultEEEEEvvEEEEvNT_6ParamsE --------------------------
	.section	.nv.shared._ZN7cutlass13device_kernelINS_4gemm6kernel13GemmUniversalIN4cute5tupleIJiiiiEEENS1_10collective13CollectiveMmaINS1_34MainloopSm90TmaGmmaWarpSpecializedILi5ENS5_IJNS4_1CILi1EEESB_SB_EEENS1_32KernelTmaWarpSpecializedPingpongEEENS5_IJNSA_ILi64EEENSA_ILi128EEESG_EEENS_10bfloat16_tENS5_IJlSB_lEEESI_SJ_NS4_8TiledMMAINS4_8MMA_AtomIJNS4_4SM904GMMA28MMA_64x128x16_F32BF16BF16_SSILNSN_5MajorE0ELSP_0ELNSN_7ScaleInE1ELSQ_1EEEEEENS4_6LayoutISC_NS5_IJNSA_ILi0EEESU_SU_EEEEENS5_IJNS4_10UnderscoreESX_SX_EEEEENS4_13SM90_TMA_LOADENS4_14ComposedLayoutINS4_7SwizzleILi3ELi4ELi3EEENS4_18smem_ptr_flag_bitsILi16EEENST_INS5_IJNSA_ILi8EEESF_EEENS5_IJSF_SB_EEEEEEEvNS4_8identityES10_S1A_vS1B_EENS_8epilogue10collective6detail29Sm90TmaWarpSpecializedAdapterINS1E_15DefaultEpilogueISI_SJ_SJ_NS1D_6thread17LinearCombinationISI_Li1EffLNS1I_9ScaleType4KindE0ELNS_15FloatRoundStyleE2ESI_EENS1_15EpilogueDefaultEEEEEvvEEEEvNT_6ParamsE,"aw",@nobits
	.sectionflags	@""
	.align	16
	.zero		1024


//--------------------- .nv.shared.reserved.0     --------------------------
	.section	.nv.shared.reserved.0,"aw",@nobits
	.weak		__nv_reservedSMEM_offset_0_alias
	.size		__nv_reservedSMEM_offset_0_alias, 0, 0
	.other		__nv_reservedSMEM_offset_0_alias,@"STO_CUDA_RESERVED_SHARED STV_DEFAULT"
__nv_reservedSMEM_offset_0_alias:
	.zero		0


//--------------------- .nv.global                --------------------------
	.section	.nv.global,"aw",@nobits
.nv.global:
	.type		_ZN39_INTERNAL_4237d54f_4_k_cu_3986fc2c_32664cute1_E,@object
	.size		_ZN39_INTERNAL_4237d54f_4_k_cu_3986fc2c_32664cute1_E,(_ZN39_INTERNAL_4237d54f_4_k_cu_3986fc2c_32664cuda3std3__45__cpo6cbeginE - _ZN39_INTERNAL_4237d54f_4_k_cu_3986fc2c_32664cute1_E)
_ZN39_INTERNAL_4237d54f_4_k_cu_3986fc2c_32664cute1_E:
	.zero		1
	.type		_ZN39_INTERNAL_4237d54f_4_k_cu_3986fc2c_32664cuda3std3__45__cpo6cbeginE,@object
	.size		_ZN39_INTERNAL_4237d54f_4_k_cu_3986fc2c_32664cuda3std3__45__cpo6cbeginE,(_ZN39_INTERNAL_4237d54f_4_k_cu_3986fc2c_32664cuda3std3__48in_placeE - _ZN39_INTERNAL_4237d54f_4_k_cu_3986fc2c_32664cuda3std3__45__cpo6cbeginE)
_ZN39_INTERNAL_4237d54f_4_k_cu_3986fc2c_32664cuda3std3__45__cpo6cbeginE:
	.zero		1
	.type		_ZN39_INTERNAL_4237d54f_4_k_cu_3986fc2c_32664cuda3std3__48in_placeE,@object
	.size		_ZN39_INTERNAL_4237d54f_4_k_cu_3986fc2c_32664cuda3std3__48in_placeE,(_ZN39_INTERNAL_4237d54f_4_k_cu_3986fc2c_32664cuda3std6ranges3__45__cpo9iter_moveE - _ZN39_INTERNAL_4237d54f_4_k_cu_3986fc2c_32664cuda3std3__48in_placeE)
_ZN39_INTERNAL_4237d54f_4_k_cu_3986fc2c_32664cuda3std3__48in_placeE:
	.zero		1
	.type		_ZN39_INTERNAL_4237d54f_4_k_cu_3986fc2c_32664cuda3std6ranges3__45__cpo9iter_moveE,@object
	.size		_ZN39_INTERNAL_4237d54f_4_k_cu_3986fc2c_32664cuda3std6ranges3__45__cpo9iter_moveE,(_ZN39_INTERNAL_4237d54f_4_k_cu_3986fc2c_32664cuda3std3__45__cpo5beginE - _ZN39_INTERNAL_4237d54f_4_k_cu_3986fc2c_32664cuda3std6ranges3__45__cpo9iter_moveE)
_ZN39_INTERNAL_4237d54f_4_k_cu_3986fc2c_32664cuda3std6ranges3__45__cpo9iter_moveE:
	.zero		1
	.type		_ZN39_INTERNAL_4237d54f_4_k_cu_3986fc2c_32664cuda3std3__45__cpo5beginE,@object
	.size		_ZN39_INTERNAL_4237d54f_4_k_cu_3986fc2c_32664cuda3std3__45__cpo5beginE,(_ZN39_INTERNAL_4237d54f_4_k_cu_3986fc2c_32664cuda3std3__441_GLOBAL__N__4237d54f_4_k_cu_3986fc2c_32666ignoreE - _ZN39_INTERNAL_4237d54f_4_k_cu_3986fc2c_32664cuda3std3__45__cpo5beginE)
_ZN39_INTERNAL_4237d54f_4_k_cu_3986fc2c_32664cuda3std3__45__cpo5beginE:
	.zero		1
	.type		_ZN39_INTERNAL_4237d54f_4_k_cu_3986fc2c_32664cuda3std3__441_GLOBAL__N__4237d54f_4_k_cu_3986fc2c_32666ignoreE,@object
	.size		_ZN39_INTERNAL_4237d54f_4_k_cu_3986fc2c_32664cuda3std3__441_GLOBAL__N__4237d54f_4_k_cu_3986fc2c_32666ignoreE,(_ZN39_INTERNAL_4237d54f_4_k_cu_3986fc2c_32664cute7productE - _ZN39_INTERNAL_4237d54f_4_k_cu_3986fc2c_32664cuda3std3__441_GLOBAL__N__4237d54f_4_k_cu_3986fc2c_32666ignoreE)
_ZN39_INTERNAL_4237d54f_4_k_cu_3986fc2c_32664cuda3std3__441_GLOBAL__N__4237d54f_4_k_cu_3986fc2c_32666ignoreE:
	.zero		1
	.type		_ZN39_INTERNAL_4237d54f_4_k_cu_3986fc2c_32664cute7productE,@object
	.size		_ZN39_INTERNAL_4237d54f_4_k_cu_3986fc2c_32664cute7productE,(_ZN39_INTERNAL_4237d54f_4_k_cu_3986fc2c_32664cuda3std3__45__cpo3endE - _ZN39_INTERNAL_4237d54f_4_k_cu_3986fc2c_32664cute7productE)
_ZN39_INTERNAL_4237d54f_4_k_cu_3986fc2c_32664cute7productE:
	.zero		1
	.type		_ZN39_INTERNAL_4237d54f_4_k_cu_3986fc2c_32664cuda3std3__45__cpo3endE,@object
	.size		_ZN39_INTERNAL_4237d54f_4_k_cu_3986fc2c_32664cuda3std3__45__cpo3endE,(_ZN39_INTERNAL_4237d54f_4_k_cu_3986fc2c_32664cuda3std3__419piecewise_constructE - _ZN39_INTERNAL_4237d54f_4_k_cu_3986fc2c_32664cuda3std3__45__cpo3endE)
_ZN39_INTERNAL_4237d54f_4_k_cu_3986fc2c_32664cuda3std3__45__cpo3endE:
	.zero		1
	.type		_ZN39_INTERNAL_4237d54f_4_k_cu_3986fc2c_32664cuda3std3__419piecewise_constructE,@object
	.size		_ZN39_INTERNAL_4237d54f_4_k_cu_3986fc2c_32664cuda3std3__419piecewise_constructE,(_ZN39_INTERNAL_4237d54f_4_k_cu_3986fc2c_32664cuda3std3__45__cpo4cendE - _ZN39_INTERNAL_4237d54f_4_k_cu_3986fc2c_32664cuda3std3__419piecewise_constructE)
_ZN39_INTERNAL_4237d54f_4_k_cu_3986fc2c_32664cuda3std3__419piecewise_constructE:
	.zero		1
	.type		_ZN39_INTERNAL_4237d54f_4_k_cu_3986fc2c_32664cuda3std3__45__cpo4cendE,@object
	.size		_ZN39_INTERNAL_4237d54f_4_k_cu_3986fc2c_32664cuda3std3__45__cpo4cendE,(_ZN39_INTERNAL_4237d54f_4_k_cu_3986fc2c_32664cuda3std6ranges3__45__cpo4swapE - _ZN39_INTERNAL_4237d54f_4_k_cu_3986fc2c_32664cuda3std3__45__cpo4cendE)
_ZN39_INTERNAL_4237d54f_4_k_cu_3986fc2c_32664cuda3std3__45__cpo4cendE:
	.zero		1
	.type		_ZN39_INTERNAL_4237d54f_4_k_cu_3986fc2c_32664cuda3std6ranges3__45__cpo4swapE,@object
	.size		_ZN39_INTERNAL_4237d54f_4_k_cu_3986fc2c_32664cuda3std6ranges3__45__cpo4swapE,(.L_8 - _ZN39_INTERNAL_4237d54f_4_k_cu_3986fc2c_32664cuda3std6ranges3__45__cpo4swapE)
_ZN39_INTERNAL_4237d54f_4_k_cu_3986fc2c_32664cuda3std6ranges3__45__cpo4swapE:
	.zero		1
.L_8:


//--------------------- .nv.constant0._ZN7cutlass13device_kernelINS_4gemm6kernel13GemmUniversalIN4cute5tupleIJiiiiEEENS1_10collective13CollectiveMmaINS1_34MainloopSm90TmaGmmaWarpSpecializedILi5ENS5_IJNS4_1CILi1EEESB_SB_EEENS1_32KernelTmaWarpSpecializedPingpongEEENS5_IJNSA_ILi64EEENSA_ILi128EEESG_EEENS_10bfloat16_tENS5_IJlSB_lEEESI_SJ_NS4_8TiledMMAINS4_8MMA_AtomIJNS4_4SM904GMMA28MMA_64x128x16_F32BF16BF16_SSILNSN_5MajorE0ELSP_0ELNSN_7ScaleInE1ELSQ_1EEEEEENS4_6LayoutISC_NS5_IJNSA_ILi0EEESU_SU_EEEEENS5_IJNS4_10UnderscoreESX_SX_EEEEENS4_13SM90_TMA_LOADENS4_14ComposedLayoutINS4_7SwizzleILi3ELi4ELi3EEENS4_18smem_ptr_flag_bitsILi16EEENST_INS5_IJNSA_ILi8EEESF_EEENS5_IJSF_SB_EEEEEEEvNS4_8identityES10_S1A_vS1B_EENS_8epilogue10collective6detail29Sm90TmaWarpSpecializedAdapterINS1E_15DefaultEpilogueISI_SJ_SJ_NS1D_6thread17LinearCombinationISI_Li1EffLNS1I_9ScaleType4KindE0ELNS_15FloatRoundStyleE2ESI_EENS1_15EpilogueDefaultEEEEEvvEEEEvNT_6ParamsE --------------------------
	.section	.nv.constant0._ZN7cutlass13device_kernelINS_4gemm6kernel13GemmUniversalIN4cute5tupleIJiiiiEEENS1_10collective13CollectiveMmaINS1_34MainloopSm90TmaGmmaWarpSpecializedILi5ENS5_IJNS4_1CILi1EEESB_SB_EEENS1_32KernelTmaWarpSpecializedPingpongEEENS5_IJNSA_ILi64EEENSA_ILi128EEESG_EEENS_10bfloat16_tENS5_IJlSB_lEEESI_SJ_NS4_8TiledMMAINS4_8MMA_AtomIJNS4_4SM904GMMA28MMA_64x128x16_F32BF16BF16_SSILNSN_5MajorE0ELSP_0ELNSN_7ScaleInE1ELSQ_1EEEEEENS4_6LayoutISC_NS5_IJNSA_ILi0EEESU_SU_EEEEENS5_IJNS4_10UnderscoreESX_SX_EEEEENS4_13SM90_TMA_LOADENS4_14ComposedLayoutINS4_7SwizzleILi3ELi4ELi3EEENS4_18smem_ptr_flag_bitsILi16EEENST_INS5_IJNSA_ILi8EEESF_EEENS5_IJSF_SB_EEEEEEEvNS4_8identityES10_S1A_vS1B_EENS_8epilogue10collective6detail29Sm90TmaWarpSpecializedAdapterINS1E_15DefaultEpilogueISI_SJ_SJ_NS1D_6thread17LinearCombinationISI_Li1EffLNS1I_9ScaleType4KindE0ELNS_15FloatRoundStyleE2ESI_EENS1_15EpilogueDefaultEEEEEvvEEEEvNT_6ParamsE,"a",@progbits
	.sectionflags	@""
	.align	4
.nv.constant0._ZN7cutlass13device_kernelINS_4gemm6kernel13GemmUniversalIN4cute5tupleIJiiiiEEENS1_10collective13CollectiveMmaINS1_34MainloopSm90TmaGmmaWarpSpecializedILi5ENS5_IJNS4_1CILi1EEESB_SB_EEENS1_32KernelTmaWarpSpecializedPingpongEEENS5_IJNSA_ILi64EEENSA_ILi128EEESG_EEENS_10bfloat16_tENS5_IJlSB_lEEESI_SJ_NS4_8TiledMMAINS4_8MMA_AtomIJNS4_4SM904GMMA28MMA_64x128x16_F32BF16BF16_SSILNSN_5MajorE0ELSP_0ELNSN_7ScaleInE1ELSQ_1EEEEEENS4_6LayoutISC_NS5_IJNSA_ILi0EEESU_SU_EEEEENS5_IJNS4_10UnderscoreESX_SX_EEEEENS4_13SM90_TMA_LOADENS4_14ComposedLayoutINS4_7SwizzleILi3ELi4ELi3EEENS4_18smem_ptr_flag_bitsILi16EEENST_INS5_IJNSA_ILi8EEESF_EEENS5_IJSF_SB_EEEEEEEvNS4_8identityES10_S1A_vS1B_EENS_8epilogue10collective6detail29Sm90TmaWarpSpecializedAdapterINS1E_15DefaultEpilogueISI_SJ_SJ_NS1D_6thread17LinearCombinationISI_Li1EffLNS1I_9ScaleType4KindE0ELNS_15FloatRoundStyleE2ESI_EENS1_15EpilogueDefaultEEEEEvvEEEEvNT_6ParamsE:
	.zero		1664


//--------------------- SYMBOLS --------------------------

	.type		.nv.reservedSmem.offset0,@object
	.size		.nv.reservedSmem.offset0,0x4
	.type		__assertfail,@function
